//
// Generated by NVIDIA NVVM Compiler
//
// Compiler Build ID: CL-36424714
// Cuda compilation tools, release 13.0, V13.0.88
// Based on NVVM 20.0.0
//

.version 9.0
.target sm_100
.address_size 64

	// .globl	_Z14im2colOnDevicejPdS_iiiiii

.visible .entry _Z14im2colOnDevicejPdS_iiiiii(
	.param .u32 _Z14im2colOnDevicejPdS_iiiiii_param_0,
	.param .u64 .ptr .align 1 _Z14im2colOnDevicejPdS_iiiiii_param_1,
	.param .u64 .ptr .align 1 _Z14im2colOnDevicejPdS_iiiiii_param_2,
	.param .u32 _Z14im2colOnDevicejPdS_iiiiii_param_3,
	.param .u32 _Z14im2colOnDevicejPdS_iiiiii_param_4,
	.param .u32 _Z14im2colOnDevicejPdS_iiiiii_param_5,
	.param .u32 _Z14im2colOnDevicejPdS_iiiiii_param_6,
	.param .u32 _Z14im2colOnDevicejPdS_iiiiii_param_7,
	.param .u32 _Z14im2colOnDevicejPdS_iiiiii_param_8
)
{
	.reg .pred 	%p<11>;
	.reg .b32 	%r<192>;
	.reg .b64 	%rd<65>;
	.reg .b64 	%fd<16>;

	ld.param.u32 	%r85, [_Z14im2colOnDevicejPdS_iiiiii_param_0];
	ld.param.u64 	%rd3, [_Z14im2colOnDevicejPdS_iiiiii_param_1];
	ld.param.u64 	%rd4, [_Z14im2colOnDevicejPdS_iiiiii_param_2];
	ld.param.u32 	%r86, [_Z14im2colOnDevicejPdS_iiiiii_param_3];
	ld.param.u32 	%r87, [_Z14im2colOnDevicejPdS_iiiiii_param_4];
	ld.param.u32 	%r88, [_Z14im2colOnDevicejPdS_iiiiii_param_5];
	ld.param.u32 	%r91, [_Z14im2colOnDevicejPdS_iiiiii_param_8];
	cvta.to.global.u64 	%rd1, %rd3;
	cvta.to.global.u64 	%rd2, %rd4;
	mov.u32 	%r92, %ctaid.x;
	mov.u32 	%r93, %ntid.x;
	mov.u32 	%r94, %tid.x;
	mad.lo.s32 	%r165, %r92, %r93, %r94;
	setp.ge.u32 	%p1, %r165, %r85;
	@%p1 bra 	$L__BB0_14;
	neg.s32 	%r2, %r86;
	or.b32  	%r95, %r88, %r86;
	or.b32  	%r96, %r95, %r91;
	setp.lt.s32 	%p2, %r96, 0;
	@%p2 bra 	$L__BB0_14;
	ld.param.u32 	%r163, [_Z14im2colOnDevicejPdS_iiiiii_param_7];
	shl.b32 	%r3, %r86, 1;
	and.b32  	%r4, %r3, -8;
	shl.b32 	%r5, %r91, 3;
	mul.lo.s32 	%r97, %r91, %r87;
	shl.b32 	%r6, %r97, 3;
	mul.lo.s32 	%r7, %r91, %r163;
$L__BB0_3:
	ld.param.u32 	%r162, [_Z14im2colOnDevicejPdS_iiiiii_param_6];
	div.s32 	%r98, %r165, %r91;
	div.s32 	%r9, %r98, %r88;
	mul.lo.s32 	%r99, %r9, %r88;
	sub.s32 	%r10, %r98, %r99;
	mul.lo.s32 	%r100, %r98, %r91;
	sub.s32 	%r11, %r165, %r100;
	setp.ge.s32 	%p3, %r9, %r162;
	@%p3 bra 	$L__BB0_13;
	add.s32 	%r12, %r9, %r86;
	mad.lo.s32 	%r13, %r9, %r88, %r10;
	mov.b32 	%r167, 0;
	mov.u32 	%r166, %r2;
$L__BB0_5:
	ld.param.u32 	%r164, [_Z14im2colOnDevicejPdS_iiiiii_param_7];
	setp.lt.u32 	%p4, %r86, 4;
	add.s32 	%r103, %r12, %r166;
	shl.b32 	%r17, %r103, 8;
	add.s32 	%r104, %r10, %r86;
	add.s32 	%r18, %r104, %r17;
	mul.lo.s32 	%r19, %r167, %r164;
	mov.b32 	%r189, 0;
	mov.u32 	%r186, %r2;
	@%p4 bra 	$L__BB0_8;
	add.s32 	%r105, %r3, 1;
	and.b32  	%r106, %r105, -8;
	neg.s32 	%r176, %r106;
	add.s32 	%r107, %r10, %r17;
	mul.lo.s32 	%r108, %r91, %r107;
	add.s32 	%r109, %r108, %r91;
	add.s32 	%r184, %r11, %r109;
	add.s32 	%r110, %r107, 2;
	mad.lo.s32 	%r183, %r91, %r110, %r11;
	add.s32 	%r111, %r107, 3;
	mad.lo.s32 	%r182, %r91, %r111, %r11;
	add.s32 	%r112, %r107, 4;
	mad.lo.s32 	%r181, %r91, %r112, %r11;
	add.s32 	%r113, %r107, 5;
	mad.lo.s32 	%r180, %r91, %r113, %r11;
	add.s32 	%r114, %r107, 6;
	mad.lo.s32 	%r179, %r91, %r114, %r11;
	add.s32 	%r115, %r107, 7;
	mad.lo.s32 	%r178, %r91, %r115, %r11;
	add.s32 	%r177, %r11, %r108;
	mad.lo.s32 	%r116, %r91, %r19, %r91;
	add.s32 	%r117, %r11, %r116;
	mad.lo.s32 	%r175, %r87, %r117, %r13;
	add.s32 	%r118, %r19, 2;
	mad.lo.s32 	%r119, %r91, %r118, %r11;
	mad.lo.s32 	%r174, %r87, %r119, %r13;
	add.s32 	%r120, %r19, 3;
	mad.lo.s32 	%r121, %r91, %r120, %r11;
	mad.lo.s32 	%r173, %r87, %r121, %r13;
	add.s32 	%r122, %r19, 4;
	mad.lo.s32 	%r123, %r91, %r122, %r11;
	mad.lo.s32 	%r172, %r87, %r123, %r13;
	add.s32 	%r124, %r19, 5;
	mad.lo.s32 	%r125, %r91, %r124, %r11;
	mad.lo.s32 	%r171, %r87, %r125, %r13;
	add.s32 	%r126, %r19, 6;
	mad.lo.s32 	%r127, %r91, %r126, %r11;
	mad.lo.s32 	%r170, %r87, %r127, %r13;
	add.s32 	%r128, %r19, 7;
	mad.lo.s32 	%r129, %r91, %r128, %r11;
	mad.lo.s32 	%r169, %r87, %r129, %r13;
	mad.lo.s32 	%r130, %r7, %r167, %r11;
	mad.lo.s32 	%r168, %r87, %r130, %r13;
	mov.u32 	%r186, %r2;
$L__BB0_7:
	.pragma "nounroll";
	mul.wide.u32 	%rd5, %r177, 8;
	add.s64 	%rd6, %rd2, %rd5;
	ld.global.f64 	%fd1, [%rd6];
	mul.wide.s32 	%rd7, %r168, 8;
	add.s64 	%rd8, %rd1, %rd7;
	st.global.f64 	[%rd8], %fd1;
	mul.wide.u32 	%rd9, %r184, 8;
	add.s64 	%rd10, %rd2, %rd9;
	ld.global.f64 	%fd2, [%rd10];
	mul.wide.s32 	%rd11, %r175, 8;
	add.s64 	%rd12, %rd1, %rd11;
	st.global.f64 	[%rd12], %fd2;
	mul.wide.u32 	%rd13, %r183, 8;
	add.s64 	%rd14, %rd2, %rd13;
	ld.global.f64 	%fd3, [%rd14];
	mul.wide.s32 	%rd15, %r174, 8;
	add.s64 	%rd16, %rd1, %rd15;
	st.global.f64 	[%rd16], %fd3;
	mul.wide.u32 	%rd17, %r182, 8;
	add.s64 	%rd18, %rd2, %rd17;
	ld.global.f64 	%fd4, [%rd18];
	mul.wide.s32 	%rd19, %r173, 8;
	add.s64 	%rd20, %rd1, %rd19;
	st.global.f64 	[%rd20], %fd4;
	mul.wide.u32 	%rd21, %r181, 8;
	add.s64 	%rd22, %rd2, %rd21;
	ld.global.f64 	%fd5, [%rd22];
	mul.wide.s32 	%rd23, %r172, 8;
	add.s64 	%rd24, %rd1, %rd23;
	st.global.f64 	[%rd24], %fd5;
	mul.wide.u32 	%rd25, %r180, 8;
	add.s64 	%rd26, %rd2, %rd25;
	ld.global.f64 	%fd6, [%rd26];
	mul.wide.s32 	%rd27, %r171, 8;
	add.s64 	%rd28, %rd1, %rd27;
	st.global.f64 	[%rd28], %fd6;
	mul.wide.u32 	%rd29, %r179, 8;
	add.s64 	%rd30, %rd2, %rd29;
	ld.global.f64 	%fd7, [%rd30];
	mul.wide.s32 	%rd31, %r170, 8;
	add.s64 	%rd32, %rd1, %rd31;
	st.global.f64 	[%rd32], %fd7;
	mul.wide.u32 	%rd33, %r178, 8;
	add.s64 	%rd34, %rd2, %rd33;
	ld.global.f64 	%fd8, [%rd34];
	mul.wide.s32 	%rd35, %r169, 8;
	add.s64 	%rd36, %rd1, %rd35;
	st.global.f64 	[%rd36], %fd8;
	add.s32 	%r186, %r186, 8;
	add.s32 	%r184, %r184, %r5;
	add.s32 	%r183, %r183, %r5;
	add.s32 	%r182, %r182, %r5;
	add.s32 	%r181, %r181, %r5;
	add.s32 	%r180, %r180, %r5;
	add.s32 	%r179, %r179, %r5;
	add.s32 	%r178, %r178, %r5;
	add.s32 	%r177, %r177, %r5;
	add.s32 	%r176, %r176, 8;
	add.s32 	%r175, %r175, %r6;
	add.s32 	%r174, %r174, %r6;
	add.s32 	%r173, %r173, %r6;
	add.s32 	%r172, %r172, %r6;
	add.s32 	%r171, %r171, %r6;
	add.s32 	%r170, %r170, %r6;
	add.s32 	%r169, %r169, %r6;
	add.s32 	%r168, %r168, %r6;
	setp.ne.s32 	%p5, %r176, 0;
	mov.u32 	%r189, %r4;
	@%p5 bra 	$L__BB0_7;
$L__BB0_8:
	and.b32  	%r131, %r3, 6;
	setp.lt.u32 	%p6, %r131, 3;
	@%p6 bra 	$L__BB0_10;
	add.s32 	%r132, %r18, %r186;
	mad.lo.s32 	%r133, %r132, %r91, %r11;
	mul.wide.u32 	%rd37, %r133, 8;
	add.s64 	%rd38, %rd2, %rd37;
	ld.global.f64 	%fd9, [%rd38];
	add.s32 	%r134, %r189, %r19;
	mad.lo.s32 	%r135, %r134, %r91, %r11;
	mad.lo.s32 	%r136, %r135, %r87, %r13;
	mul.wide.s32 	%rd39, %r136, 8;
	add.s64 	%rd40, %rd1, %rd39;
	st.global.f64 	[%rd40], %fd9;
	add.s32 	%r137, %r133, %r91;
	mul.wide.u32 	%rd41, %r137, 8;
	add.s64 	%rd42, %rd2, %rd41;
	ld.global.f64 	%fd10, [%rd42];
	add.s32 	%r138, %r135, %r91;
	mad.lo.s32 	%r139, %r138, %r87, %r13;
	mul.wide.s32 	%rd43, %r139, 8;
	add.s64 	%rd44, %rd1, %rd43;
	st.global.f64 	[%rd44], %fd10;
	add.s32 	%r140, %r137, %r91;
	mul.wide.u32 	%rd45, %r140, 8;
	add.s64 	%rd46, %rd2, %rd45;
	ld.global.f64 	%fd11, [%rd46];
	add.s32 	%r141, %r138, %r91;
	mad.lo.s32 	%r142, %r141, %r87, %r13;
	mul.wide.s32 	%rd47, %r142, 8;
	add.s64 	%rd48, %rd1, %rd47;
	st.global.f64 	[%rd48], %fd11;
	add.s32 	%r143, %r140, %r91;
	mul.wide.u32 	%rd49, %r143, 8;
	add.s64 	%rd50, %rd2, %rd49;
	ld.global.f64 	%fd12, [%rd50];
	add.s32 	%r144, %r141, %r91;
	mad.lo.s32 	%r145, %r144, %r87, %r13;
	mul.wide.s32 	%rd51, %r145, 8;
	add.s64 	%rd52, %rd1, %rd51;
	st.global.f64 	[%rd52], %fd12;
	add.s32 	%r189, %r189, 4;
	add.s32 	%r186, %r186, 4;
$L__BB0_10:
	and.b32  	%r146, %r86, 1;
	setp.eq.b32 	%p7, %r146, 1;
	not.pred 	%p8, %p7;
	@%p8 bra 	$L__BB0_12;
	add.s32 	%r147, %r18, %r186;
	mad.lo.s32 	%r148, %r147, %r91, %r11;
	mul.wide.u32 	%rd53, %r148, 8;
	add.s64 	%rd54, %rd2, %rd53;
	ld.global.f64 	%fd13, [%rd54];
	add.s32 	%r149, %r189, %r19;
	mad.lo.s32 	%r150, %r149, %r91, %r11;
	mad.lo.s32 	%r151, %r150, %r87, %r13;
	mul.wide.s32 	%rd55, %r151, 8;
	add.s64 	%rd56, %rd1, %rd55;
	st.global.f64 	[%rd56], %fd13;
	add.s32 	%r152, %r148, %r91;
	mul.wide.u32 	%rd57, %r152, 8;
	add.s64 	%rd58, %rd2, %rd57;
	ld.global.f64 	%fd14, [%rd58];
	add.s32 	%r153, %r150, %r91;
	mad.lo.s32 	%r154, %r153, %r87, %r13;
	mul.wide.s32 	%rd59, %r154, 8;
	add.s64 	%rd60, %rd1, %rd59;
	st.global.f64 	[%rd60], %fd14;
	add.s32 	%r189, %r189, 2;
	add.s32 	%r186, %r186, 2;
$L__BB0_12:
	add.s32 	%r155, %r18, %r186;
	mad.lo.s32 	%r156, %r155, %r91, %r11;
	mul.wide.u32 	%rd61, %r156, 8;
	add.s64 	%rd62, %rd2, %rd61;
	ld.global.f64 	%fd15, [%rd62];
	add.s32 	%r157, %r189, %r19;
	mad.lo.s32 	%r158, %r157, %r91, %r11;
	mad.lo.s32 	%r159, %r158, %r87, %r13;
	mul.wide.s32 	%rd63, %r159, 8;
	add.s64 	%rd64, %rd1, %rd63;
	st.global.f64 	[%rd64], %fd15;
	add.s32 	%r83, %r167, 1;
	add.s32 	%r166, %r166, 1;
	setp.eq.s32 	%p9, %r167, %r3;
	mov.u32 	%r167, %r83;
	@%p9 bra 	$L__BB0_13;
	bra.uni 	$L__BB0_5;
$L__BB0_13:
	mov.u32 	%r160, %ntid.x;
	mov.u32 	%r161, %nctaid.x;
	mad.lo.s32 	%r165, %r160, %r161, %r165;
	setp.lt.u32 	%p10, %r165, %r85;
	@%p10 bra 	$L__BB0_3;
$L__BB0_14:
	ret;

}
	// .globl	_Z14col2imOnDevicejPdS_iiiiii
.visible .entry _Z14col2imOnDevicejPdS_iiiiii(
	.param .u32 _Z14col2imOnDevicejPdS_iiiiii_param_0,
	.param .u64 .ptr .align 1 _Z14col2imOnDevicejPdS_iiiiii_param_1,
	.param .u64 .ptr .align 1 _Z14col2imOnDevicejPdS_iiiiii_param_2,
	.param .u32 _Z14col2imOnDevicejPdS_iiiiii_param_3,
	.param .u32 _Z14col2imOnDevicejPdS_iiiiii_param_4,
	.param .u32 _Z14col2imOnDevicejPdS_iiiiii_param_5,
	.param .u32 _Z14col2imOnDevicejPdS_iiiiii_param_6,
	.param .u32 _Z14col2imOnDevicejPdS_iiiiii_param_7,
	.param .u32 _Z14col2imOnDevicejPdS_iiiiii_param_8
)
{
	.reg .pred 	%p<11>;
	.reg .b32 	%r<192>;
	.reg .b64 	%rd<65>;
	.reg .b64 	%fd<16>;

	ld.param.u32 	%r85, [_Z14col2imOnDevicejPdS_iiiiii_param_0];
	ld.param.u64 	%rd3, [_Z14col2imOnDevicejPdS_iiiiii_param_1];
	ld.param.u64 	%rd4, [_Z14col2imOnDevicejPdS_iiiiii_param_2];
	ld.param.u32 	%r86, [_Z14col2imOnDevicejPdS_iiiiii_param_3];
	ld.param.u32 	%r87, [_Z14col2imOnDevicejPdS_iiiiii_param_4];
	ld.param.u32 	%r88, [_Z14col2imOnDevicejPdS_iiiiii_param_5];
	ld.param.u32 	%r91, [_Z14col2imOnDevicejPdS_iiiiii_param_8];
	cvta.to.global.u64 	%rd1, %rd3;
	cvta.to.global.u64 	%rd2, %rd4;
	mov.u32 	%r92, %ctaid.x;
	mov.u32 	%r93, %ntid.x;
	mov.u32 	%r94, %tid.x;
	mad.lo.s32 	%r165, %r92, %r93, %r94;
	setp.ge.u32 	%p1, %r165, %r85;
	@%p1 bra 	$L__BB1_14;
	neg.s32 	%r2, %r86;
	or.b32  	%r95, %r88, %r86;
	or.b32  	%r96, %r95, %r91;
	setp.lt.s32 	%p2, %r96, 0;
	@%p2 bra 	$L__BB1_14;
	ld.param.u32 	%r163, [_Z14col2imOnDevicejPdS_iiiiii_param_7];
	shl.b32 	%r3, %r86, 1;
	and.b32  	%r4, %r3, -8;
	shl.b32 	%r5, %r91, 3;
	mul.lo.s32 	%r97, %r91, %r87;
	shl.b32 	%r6, %r97, 3;
	mul.lo.s32 	%r7, %r91, %r163;
$L__BB1_3:
	ld.param.u32 	%r162, [_Z14col2imOnDevicejPdS_iiiiii_param_6];
	div.s32 	%r98, %r165, %r91;
	div.s32 	%r9, %r98, %r88;
	mul.lo.s32 	%r99, %r9, %r88;
	sub.s32 	%r10, %r98, %r99;
	mul.lo.s32 	%r100, %r98, %r91;
	sub.s32 	%r11, %r165, %r100;
	setp.ge.s32 	%p3, %r9, %r162;
	@%p3 bra 	$L__BB1_13;
	add.s32 	%r12, %r9, %r86;
	mad.lo.s32 	%r13, %r9, %r88, %r10;
	mov.b32 	%r167, 0;
	mov.u32 	%r166, %r2;
$L__BB1_5:
	ld.param.u32 	%r164, [_Z14col2imOnDevicejPdS_iiiiii_param_7];
	setp.lt.u32 	%p4, %r86, 4;
	mul.lo.s32 	%r17, %r167, %r164;
	add.s32 	%r103, %r12, %r166;
	shl.b32 	%r18, %r103, 8;
	add.s32 	%r104, %r10, %r86;
	add.s32 	%r19, %r104, %r18;
	mov.b32 	%r189, 0;
	mov.u32 	%r186, %r2;
	@%p4 bra 	$L__BB1_8;
	add.s32 	%r105, %r3, 1;
	and.b32  	%r106, %r105, -8;
	neg.s32 	%r176, %r106;
	add.s32 	%r107, %r10, %r18;
	mul.lo.s32 	%r108, %r91, %r107;
	add.s32 	%r109, %r108, %r91;
	add.s32 	%r184, %r11, %r109;
	add.s32 	%r110, %r107, 2;
	mad.lo.s32 	%r183, %r91, %r110, %r11;
	add.s32 	%r111, %r107, 3;
	mad.lo.s32 	%r182, %r91, %r111, %r11;
	add.s32 	%r112, %r107, 4;
	mad.lo.s32 	%r181, %r91, %r112, %r11;
	add.s32 	%r113, %r107, 5;
	mad.lo.s32 	%r180, %r91, %r113, %r11;
	add.s32 	%r114, %r107, 6;
	mad.lo.s32 	%r179, %r91, %r114, %r11;
	add.s32 	%r115, %r107, 7;
	mad.lo.s32 	%r178, %r91, %r115, %r11;
	add.s32 	%r177, %r11, %r108;
	mad.lo.s32 	%r116, %r91, %r17, %r91;
	add.s32 	%r117, %r11, %r116;
	mad.lo.s32 	%r175, %r87, %r117, %r13;
	add.s32 	%r118, %r17, 2;
	mad.lo.s32 	%r119, %r91, %r118, %r11;
	mad.lo.s32 	%r174, %r87, %r119, %r13;
	add.s32 	%r120, %r17, 3;
	mad.lo.s32 	%r121, %r91, %r120, %r11;
	mad.lo.s32 	%r173, %r87, %r121, %r13;
	add.s32 	%r122, %r17, 4;
	mad.lo.s32 	%r123, %r91, %r122, %r11;
	mad.lo.s32 	%r172, %r87, %r123, %r13;
	add.s32 	%r124, %r17, 5;
	mad.lo.s32 	%r125, %r91, %r124, %r11;
	mad.lo.s32 	%r171, %r87, %r125, %r13;
	add.s32 	%r126, %r17, 6;
	mad.lo.s32 	%r127, %r91, %r126, %r11;
	mad.lo.s32 	%r170, %r87, %r127, %r13;
	add.s32 	%r128, %r17, 7;
	mad.lo.s32 	%r129, %r91, %r128, %r11;
	mad.lo.s32 	%r169, %r87, %r129, %r13;
	mad.lo.s32 	%r130, %r7, %r167, %r11;
	mad.lo.s32 	%r168, %r87, %r130, %r13;
	mov.u32 	%r186, %r2;
$L__BB1_7:
	.pragma "nounroll";
	mul.wide.s32 	%rd5, %r168, 8;
	add.s64 	%rd6, %rd2, %rd5;
	ld.global.f64 	%fd1, [%rd6];
	mul.wide.u32 	%rd7, %r177, 8;
	add.s64 	%rd8, %rd1, %rd7;
	st.global.f64 	[%rd8], %fd1;
	mul.wide.s32 	%rd9, %r175, 8;
	add.s64 	%rd10, %rd2, %rd9;
	ld.global.f64 	%fd2, [%rd10];
	mul.wide.u32 	%rd11, %r184, 8;
	add.s64 	%rd12, %rd1, %rd11;
	st.global.f64 	[%rd12], %fd2;
	mul.wide.s32 	%rd13, %r174, 8;
	add.s64 	%rd14, %rd2, %rd13;
	ld.global.f64 	%fd3, [%rd14];
	mul.wide.u32 	%rd15, %r183, 8;
	add.s64 	%rd16, %rd1, %rd15;
	st.global.f64 	[%rd16], %fd3;
	mul.wide.s32 	%rd17, %r173, 8;
	add.s64 	%rd18, %rd2, %rd17;
	ld.global.f64 	%fd4, [%rd18];
	mul.wide.u32 	%rd19, %r182, 8;
	add.s64 	%rd20, %rd1, %rd19;
	st.global.f64 	[%rd20], %fd4;
	mul.wide.s32 	%rd21, %r172, 8;
	add.s64 	%rd22, %rd2, %rd21;
	ld.global.f64 	%fd5, [%rd22];
	mul.wide.u32 	%rd23, %r181, 8;
	add.s64 	%rd24, %rd1, %rd23;
	st.global.f64 	[%rd24], %fd5;
	mul.wide.s32 	%rd25, %r171, 8;
	add.s64 	%rd26, %rd2, %rd25;
	ld.global.f64 	%fd6, [%rd26];
	mul.wide.u32 	%rd27, %r180, 8;
	add.s64 	%rd28, %rd1, %rd27;
	st.global.f64 	[%rd28], %fd6;
	mul.wide.s32 	%rd29, %r170, 8;
	add.s64 	%rd30, %rd2, %rd29;
	ld.global.f64 	%fd7, [%rd30];
	mul.wide.u32 	%rd31, %r179, 8;
	add.s64 	%rd32, %rd1, %rd31;
	st.global.f64 	[%rd32], %fd7;
	mul.wide.s32 	%rd33, %r169, 8;
	add.s64 	%rd34, %rd2, %rd33;
	ld.global.f64 	%fd8, [%rd34];
	mul.wide.u32 	%rd35, %r178, 8;
	add.s64 	%rd36, %rd1, %rd35;
	st.global.f64 	[%rd36], %fd8;
	add.s32 	%r186, %r186, 8;
	add.s32 	%r184, %r184, %r5;
	add.s32 	%r183, %r183, %r5;
	add.s32 	%r182, %r182, %r5;
	add.s32 	%r181, %r181, %r5;
	add.s32 	%r180, %r180, %r5;
	add.s32 	%r179, %r179, %r5;
	add.s32 	%r178, %r178, %r5;
	add.s32 	%r177, %r177, %r5;
	add.s32 	%r176, %r176, 8;
	add.s32 	%r175, %r175, %r6;
	add.s32 	%r174, %r174, %r6;
	add.s32 	%r173, %r173, %r6;
	add.s32 	%r172, %r172, %r6;
	add.s32 	%r171, %r171, %r6;
	add.s32 	%r170, %r170, %r6;
	add.s32 	%r169, %r169, %r6;
	add.s32 	%r168, %r168, %r6;
	setp.ne.s32 	%p5, %r176, 0;
	mov.u32 	%r189, %r4;
	@%p5 bra 	$L__BB1_7;
$L__BB1_8:
	and.b32  	%r131, %r3, 6;
	setp.lt.u32 	%p6, %r131, 3;
	@%p6 bra 	$L__BB1_10;
	add.s32 	%r132, %r189, %r17;
	mad.lo.s32 	%r133, %r132, %r91, %r11;
	mad.lo.s32 	%r134, %r133, %r87, %r13;
	mul.wide.s32 	%rd37, %r134, 8;
	add.s64 	%rd38, %rd2, %rd37;
	ld.global.f64 	%fd9, [%rd38];
	add.s32 	%r135, %r19, %r186;
	mad.lo.s32 	%r136, %r135, %r91, %r11;
	mul.wide.u32 	%rd39, %r136, 8;
	add.s64 	%rd40, %rd1, %rd39;
	st.global.f64 	[%rd40], %fd9;
	add.s32 	%r137, %r133, %r91;
	mad.lo.s32 	%r138, %r137, %r87, %r13;
	mul.wide.s32 	%rd41, %r138, 8;
	add.s64 	%rd42, %rd2, %rd41;
	ld.global.f64 	%fd10, [%rd42];
	add.s32 	%r139, %r136, %r91;
	mul.wide.u32 	%rd43, %r139, 8;
	add.s64 	%rd44, %rd1, %rd43;
	st.global.f64 	[%rd44], %fd10;
	add.s32 	%r140, %r137, %r91;
	mad.lo.s32 	%r141, %r140, %r87, %r13;
	mul.wide.s32 	%rd45, %r141, 8;
	add.s64 	%rd46, %rd2, %rd45;
	ld.global.f64 	%fd11, [%rd46];
	add.s32 	%r142, %r139, %r91;
	mul.wide.u32 	%rd47, %r142, 8;
	add.s64 	%rd48, %rd1, %rd47;
	st.global.f64 	[%rd48], %fd11;
	add.s32 	%r143, %r140, %r91;
	mad.lo.s32 	%r144, %r143, %r87, %r13;
	mul.wide.s32 	%rd49, %r144, 8;
	add.s64 	%rd50, %rd2, %rd49;
	ld.global.f64 	%fd12, [%rd50];
	add.s32 	%r145, %r142, %r91;
	mul.wide.u32 	%rd51, %r145, 8;
	add.s64 	%rd52, %rd1, %rd51;
	st.global.f64 	[%rd52], %fd12;
	add.s32 	%r189, %r189, 4;
	add.s32 	%r186, %r186, 4;
$L__BB1_10:
	and.b32  	%r146, %r86, 1;
	setp.eq.b32 	%p7, %r146, 1;
	not.pred 	%p8, %p7;
	@%p8 bra 	$L__BB1_12;
	add.s32 	%r147, %r189, %r17;
	mad.lo.s32 	%r148, %r147, %r91, %r11;
	mad.lo.s32 	%r149, %r148, %r87, %r13;
	mul.wide.s32 	%rd53, %r149, 8;
	add.s64 	%rd54, %rd2, %rd53;
	ld.global.f64 	%fd13, [%rd54];
	add.s32 	%r150, %r19, %r186;
	mad.lo.s32 	%r151, %r150, %r91, %r11;
	mul.wide.u32 	%rd55, %r151, 8;
	add.s64 	%rd56, %rd1, %rd55;
	st.global.f64 	[%rd56], %fd13;
	add.s32 	%r152, %r148, %r91;
	mad.lo.s32 	%r153, %r152, %r87, %r13;
	mul.wide.s32 	%rd57, %r153, 8;
	add.s64 	%rd58, %rd2, %rd57;
	ld.global.f64 	%fd14, [%rd58];
	add.s32 	%r154, %r151, %r91;
	mul.wide.u32 	%rd59, %r154, 8;
	add.s64 	%rd60, %rd1, %rd59;
	st.global.f64 	[%rd60], %fd14;
	add.s32 	%r189, %r189, 2;
	add.s32 	%r186, %r186, 2;
$L__BB1_12:
	add.s32 	%r155, %r189, %r17;
	mad.lo.s32 	%r156, %r155, %r91, %r11;
	mad.lo.s32 	%r157, %r156, %r87, %r13;
	mul.wide.s32 	%rd61, %r157, 8;
	add.s64 	%rd62, %rd2, %rd61;
	ld.global.f64 	%fd15, [%rd62];
	add.s32 	%r158, %r19, %r186;
	mad.lo.s32 	%r159, %r158, %r91, %r11;
	mul.wide.u32 	%rd63, %r159, 8;
	add.s64 	%rd64, %rd1, %rd63;
	st.global.f64 	[%rd64], %fd15;
	add.s32 	%r83, %r167, 1;
	add.s32 	%r166, %r166, 1;
	setp.eq.s32 	%p9, %r167, %r3;
	mov.u32 	%r167, %r83;
	@%p9 bra 	$L__BB1_13;
	bra.uni 	$L__BB1_5;
$L__BB1_13:
	mov.u32 	%r160, %ntid.x;
	mov.u32 	%r161, %nctaid.x;
	mad.lo.s32 	%r165, %r160, %r161, %r165;
	setp.lt.u32 	%p10, %r165, %r85;
	@%p10 bra 	$L__BB1_3;
$L__BB1_14:
	ret;

}


// ===== COMPILED SASS (sm_100) =====

	.target	sm_100

	.elftype	@"ET_EXEC"


//--------------------- .note.nv.tkinfo           --------------------------
	.section	.note.nv.tkinfo,"",@"SHT_NOTE"
	.sectionflags	@"SHF_NOTE_NV_TKINFO"
	.tkinfo
        /*0018*/ 	.word	0x00000002
        /*0030*/ 	.string	""
        /*0030*/ 	.string	"ptxas"
        /*0030*/ 	.string	"Cuda compilation tools, release 13.0, V13.0.88"
        /*0030*/ 	.string	"Build cuda_13.0.r13.0/compiler.36424714_0"
        /*0030*/ 	.string	"-arch sm_100 -m 64 "



//--------------------- .note.nv.cuinfo           --------------------------
	.section	.note.nv.cuinfo,"",@"SHT_NOTE"
	.sectionflags	@"SHF_NOTE_NV_CUINFO"
        /*0018*/ 	.short	0x0002
        /*001a*/ 	.short	0x0064
        /*001c*/ 	.short	0x0082
	.zero		2


//--------------------- .nv.info                  --------------------------
	.section	.nv.info,"",@"SHT_CUDA_INFO"
	.align	4


	//----- nvinfo : EIATTR_REGCOUNT
	.align		4
        /*0000*/ 	.byte	0x04, 0x2f
        /*0002*/ 	.short	(.L_1 - .L_0)
	.align		4
.L_0:
        /*0004*/ 	.word	index@(_Z14im2colOnDevicejPdS_iiiiii)
        /*0008*/ 	.word	0x00000028


	//----- nvinfo : EIATTR_FRAME_SIZE
	.align		4
.L_1:
        /*000c*/ 	.byte	0x04, 0x11
        /*000e*/ 	.short	(.L_3 - .L_2)
	.align		4
.L_2:
        /*0010*/ 	.word	index@(_Z14im2colOnDevicejPdS_iiiiii)
        /*0014*/ 	.word	0x00000000


	//----- nvinfo : EIATTR_REGCOUNT
	.align		4
.L_3:
        /*0018*/ 	.byte	0x04, 0x2f
        /*001a*/ 	.short	(.L_5 - .L_4)
	.align		4
.L_4:
        /*001c*/ 	.word	index@(_Z14col2imOnDevicejPdS_iiiiii)
        /*0020*/ 	.word	0x00000028


	//----- nvinfo : EIATTR_FRAME_SIZE
	.align		4
.L_5:
        /*0024*/ 	.byte	0x04, 0x11
        /*0026*/ 	.short	(.L_7 - .L_6)
	.align		4
.L_6:
        /*0028*/ 	.word	index@(_Z14col2imOnDevicejPdS_iiiiii)
        /*002c*/ 	.word	0x00000000


	//----- nvinfo : EIATTR_MIN_STACK_SIZE
	.align		4
.L_7:
        /*0030*/ 	.byte	0x04, 0x12
        /*0032*/ 	.short	(.L_9 - .L_8)
	.align		4
.L_8:
        /*0034*/ 	.word	index@(_Z14col2imOnDevicejPdS_iiiiii)
        /*0038*/ 	.word	0x00000000


	//----- nvinfo : EIATTR_MIN_STACK_SIZE
	.align		4
.L_9:
        /*003c*/ 	.byte	0x04, 0x12
        /*003e*/ 	.short	(.L_11 - .L_10)
	.align		4
.L_10:
        /*0040*/ 	.word	index@(_Z14im2colOnDevicejPdS_iiiiii)
        /*0044*/ 	.word	0x00000000
.L_11:


//--------------------- .nv.compat                --------------------------
	.section	.nv.compat,"",@"SHT_CUDA_COMPAT_INFO"
	.align	4
        /*0000*/ 	.byte	0x02, 0x09, 0x00, 0x00, 0x02, 0x02, 0x01, 0x00, 0x02, 0x05, 0x05, 0x00, 0x03, 0x07, 0x01, 0x01
        /*0010*/ 	.byte	0x02, 0x03, 0x00, 0x00, 0x02, 0x06, 0x01, 0x00, 0x04, 0x0b, 0x08, 0x00, 0x09, 0x00, 0x00, 0x00
        /*0020*/ 	.byte	0x00, 0x00, 0x00, 0x00


//--------------------- .nv.info._Z14col2imOnDevicejPdS_iiiiii --------------------------
	.section	.nv.info._Z14col2imOnDevicejPdS_iiiiii,"",@"SHT_CUDA_INFO"
	.sectionflags	@""
	.align	4


	//----- nvinfo : EIATTR_CUDA_API_VERSION
	.align		4
        /*0000*/ 	.byte	0x04, 0x37
        /*0002*/ 	.short	(.L_13 - .L_12)
.L_12:
        /*0004*/ 	.word	0x00000082


	//----- nvinfo : EIATTR_KPARAM_INFO
	.align		4
.L_13:
        /*0008*/ 	.byte	0x04, 0x17
        /*000a*/ 	.short	(.L_15 - .L_14)
.L_14:
        /*000c*/ 	.word	0x00000000
        /*0010*/ 	.short	0x0008
        /*0012*/ 	.short	0x002c
        /*0014*/ 	.byte	0x00, 0xf0, 0x11, 0x00


	//----- nvinfo : EIATTR_KPARAM_INFO
	.align		4
.L_15:
        /*0018*/ 	.byte	0x04, 0x17
        /*001a*/ 	.short	(.L_17 - .L_16)
.L_16:
        /*001c*/ 	.word	0x00000000
        /*0020*/ 	.short	0x0007
        /*0022*/ 	.short	0x0028
        /*0024*/ 	.byte	0x00, 0xf0, 0x11, 0x00


	//----- nvinfo : EIATTR_KPARAM_INFO
	.align		4
.L_17:
        /*0028*/ 	.byte	0x04, 0x17
        /*002a*/ 	.short	(.L_19 - .L_18)
.L_18:
        /*002c*/ 	.word	0x00000000
        /*0030*/ 	.short	0x0006
        /*0032*/ 	.short	0x0024
        /*0034*/ 	.byte	0x00, 0xf0, 0x11, 0x00


	//----- nvinfo : EIATTR_KPARAM_INFO
	.align		4
.L_19:
        /*0038*/ 	.byte	0x04, 0x17
        /*003a*/ 	.short	(.L_21 - .L_20)
.L_20:
        /*003c*/ 	.word	0x00000000
        /*0040*/ 	.short	0x0005
        /*0042*/ 	.short	0x0020
        /*0044*/ 	.byte	0x00, 0xf0, 0x11, 0x00


	//----- nvinfo : EIATTR_KPARAM_INFO
	.align		4
.L_21:
        /*0048*/ 	.byte	0x04, 0x17
        /*004a*/ 	.short	(.L_23 - .L_22)
.L_22:
        /*004c*/ 	.word	0x00000000
        /*0050*/ 	.short	0x0004
        /*0052*/ 	.short	0x001c
        /*0054*/ 	.byte	0x00, 0xf0, 0x11, 0x00


	//----- nvinfo : EIATTR_KPARAM_INFO
	.align		4
.L_23:
        /*0058*/ 	.byte	0x04, 0x17
        /*005a*/ 	.short	(.L_25 - .L_24)
.L_24:
        /*005c*/ 	.word	0x00000000
        /*0060*/ 	.short	0x0003
        /*0062*/ 	.short	0x0018
        /*0064*/ 	.byte	0x00, 0xf0, 0x11, 0x00


	//----- nvinfo : EIATTR_KPARAM_INFO
	.align		4
.L_25:
        /*0068*/ 	.byte	0x04, 0x17
        /*006a*/ 	.short	(.L_27 - .L_26)
.L_26:
        /*006c*/ 	.word	0x00000000
        /*0070*/ 	.short	0x0002
        /*0072*/ 	.short	0x0010
        /*0074*/ 	.byte	0x00, 0xf5, 0x21, 0x00


	//----- nvinfo : EIATTR_KPARAM_INFO
	.align		4
.L_27:
        /*0078*/ 	.byte	0x04, 0x17
        /*007a*/ 	.short	(.L_29 - .L_28)
.L_28:
        /*007c*/ 	.word	0x00000000
        /*0080*/ 	.short	0x0001
        /*0082*/ 	.short	0x0008
        /*0084*/ 	.byte	0x00, 0xf5, 0x21, 0x00


	//----- nvinfo : EIATTR_KPARAM_INFO
	.align		4
.L_29:
        /*0088*/ 	.byte	0x04, 0x17
        /*008a*/ 	.short	(.L_31 - .L_30)
.L_30:
        /*008c*/ 	.word	0x00000000
        /*0090*/ 	.short	0x0000
        /*0092*/ 	.short	0x0000
        /*0094*/ 	.byte	0x00, 0xf0, 0x11, 0x00


	//----- nvinfo : EIATTR_SPARSE_MMA_MASK
	.align		4
.L_31:
        /*0098*/ 	.byte	0x03, 0x50
        /*009a*/ 	.short	0x0000


	//----- nvinfo : EIATTR_MAXREG_COUNT
	.align		4
        /*009c*/ 	.byte	0x03, 0x1b
        /*009e*/ 	.short	0x00ff


	//----- nvinfo : EIATTR_MERCURY_ISA_VERSION
	.align		4
        /*00a0*/ 	.byte	0x03, 0x5f
        /*00a2*/ 	.short	0x0101


	//----- nvinfo : EIATTR_VRC_CTA_INIT_COUNT
	.align		4
        /*00a4*/ 	.byte	0x02, 0x4a
	.zero		1
	.zero		1


	//----- nvinfo : EIATTR_EXIT_INSTR_OFFSETS
	.align		4
        /*00a8*/ 	.byte	0x04, 0x1c
        /*00aa*/ 	.short	(.L_33 - .L_32)


	//   ....[0]....
.L_32:
        /*00ac*/ 	.word	0x00000070


	//   ....[1]....
        /*00b0*/ 	.word	0x000000d0


	//   ....[2]....
        /*00b4*/ 	.word	0x00001200


	//----- nvinfo : EIATTR_CRS_STACK_SIZE
	.align		4
.L_33:
        /*00b8*/ 	.byte	0x04, 0x1e
        /*00ba*/ 	.short	(.L_35 - .L_34)
.L_34:
        /*00bc*/ 	.word	0x00000000


	//----- nvinfo : EIATTR_CBANK_PARAM_SIZE
	.align		4
.L_35:
        /*00c0*/ 	.byte	0x03, 0x19
        /*00c2*/ 	.short	0x0030


	//----- nvinfo : EIATTR_PARAM_CBANK
	.align		4
        /*00c4*/ 	.byte	0x04, 0x0a
        /*00c6*/ 	.short	(.L_37 - .L_36)
	.align		4
.L_36:
        /*00c8*/ 	.word	index@(.nv.constant0._Z14col2imOnDevicejPdS_iiiiii)
        /*00cc*/ 	.short	0x0380
        /*00ce*/ 	.short	0x0030


	//----- nvinfo : EIATTR_SW_WAR
	.align		4
.L_37:
        /*00d0*/ 	.byte	0x04, 0x36
        /*00d2*/ 	.short	(.L_39 - .L_38)
.L_38:
        /*00d4*/ 	.word	0x00000008
.L_39:


//--------------------- .nv.info._Z14im2colOnDevicejPdS_iiiiii --------------------------
	.section	.nv.info._Z14im2colOnDevicejPdS_iiiiii,"",@"SHT_CUDA_INFO"
	.sectionflags	@""
	.align	4


	//----- nvinfo : EIATTR_CUDA_API_VERSION
	.align		4
        /*0000*/ 	.byte	0x04, 0x37
        /*0002*/ 	.short	(.L_41 - .L_40)
.L_40:
        /*0004*/ 	.word	0x00000082


	//----- nvinfo : EIATTR_KPARAM_INFO
	.align		4
.L_41:
        /*0008*/ 	.byte	0x04, 0x17
        /*000a*/ 	.short	(.L_43 - .L_42)
.L_42:
        /*000c*/ 	.word	0x00000000
        /*0010*/ 	.short	0x0008
        /*0012*/ 	.short	0x002c
        /*0014*/ 	.byte	0x00, 0xf0, 0x11, 0x00


	//----- nvinfo : EIATTR_KPARAM_INFO
	.align		4
.L_43:
        /*0018*/ 	.byte	0x04, 0x17
        /*001a*/ 	.short	(.L_45 - .L_44)
.L_44:
        /*001c*/ 	.word	0x00000000
        /*0020*/ 	.short	0x0007
        /*0022*/ 	.short	0x0028
        /*0024*/ 	.byte	0x00, 0xf0, 0x11, 0x00


	//----- nvinfo : EIATTR_KPARAM_INFO
	.align		4
.L_45:
        /*0028*/ 	.byte	0x04, 0x17
        /*002a*/ 	.short	(.L_47 - .L_46)
.L_46:
        /*002c*/ 	.word	0x00000000
        /*0030*/ 	.short	0x0006
        /*0032*/ 	.short	0x0024
        /*0034*/ 	.byte	0x00, 0xf0, 0x11, 0x00


	//----- nvinfo : EIATTR_KPARAM_INFO
	.align		4
.L_47:
        /*0038*/ 	.byte	0x04, 0x17
        /*003a*/ 	.short	(.L_49 - .L_48)
.L_48:
        /*003c*/ 	.word	0x00000000
        /*0040*/ 	.short	0x0005
        /*0042*/ 	.short	0x0020
        /*0044*/ 	.byte	0x00, 0xf0, 0x11, 0x00


	//----- nvinfo : EIATTR_KPARAM_INFO
	.align		4
.L_49:
        /*0048*/ 	.byte	0x04, 0x17
        /*004a*/ 	.short	(.L_51 - .L_50)
.L_50:
        /*004c*/ 	.word	0x00000000
        /*0050*/ 	.short	0x0004
        /*0052*/ 	.short	0x001c
        /*0054*/ 	.byte	0x00, 0xf0, 0x11, 0x00


	//----- nvinfo : EIATTR_KPARAM_INFO
	.align		4
.L_51:
        /*0058*/ 	.byte	0x04, 0x17
        /*005a*/ 	.short	(.L_53 - .L_52)
.L_52:
        /*005c*/ 	.word	0x00000000
        /*0060*/ 	.short	0x0003
        /*0062*/ 	.short	0x0018
        /*0064*/ 	.byte	0x00, 0xf0, 0x11, 0x00


	//----- nvinfo : EIATTR_KPARAM_INFO
	.align		4
.L_53:
        /*0068*/ 	.byte	0x04, 0x17
        /*006a*/ 	.short	(.L_55 - .L_54)
.L_54:
        /*006c*/ 	.word	0x00000000
        /*0070*/ 	.short	0x0002
        /*0072*/ 	.short	0x0010
        /*0074*/ 	.byte	0x00, 0xf5, 0x21, 0x00


	//----- nvinfo : EIATTR_KPARAM_INFO
	.align		4
.L_55:
        /*0078*/ 	.byte	0x04, 0x17
        /*007a*/ 	.short	(.L_57 - .L_56)
.L_56:
        /*007c*/ 	.word	0x00000000
        /*0080*/ 	.short	0x0001
        /*0082*/ 	.short	0x0008
        /*0084*/ 	.byte	0x00, 0xf5, 0x21, 0x00


	//----- nvinfo : EIATTR_KPARAM_INFO
	.align		4
.L_57:
        /*0088*/ 	.byte	0x04, 0x17
        /*008a*/ 	.short	(.L_59 - .L_58)
.L_58:
        /*008c*/ 	.word	0x00000000
        /*0090*/ 	.short	0x0000
        /*0092*/ 	.short	0x0000
        /*0094*/ 	.byte	0x00, 0xf0, 0x11, 0x00


	//----- nvinfo : EIATTR_SPARSE_MMA_MASK
	.align		4
.L_59:
        /*0098*/ 	.byte	0x03, 0x50
        /*009a*/ 	.short	0x0000


	//----- nvinfo : EIATTR_MAXREG_COUNT
	.align		4
        /*009c*/ 	.byte	0x03, 0x1b
        /*009e*/ 	.short	0x00ff


	//----- nvinfo : EIATTR_MERCURY_ISA_VERSION
	.align		4
        /*00a0*/ 	.byte	0x03, 0x5f
        /*00a2*/ 	.short	0x0101


	//----- nvinfo : EIATTR_VRC_CTA_INIT_COUNT
	.align		4
        /*00a4*/ 	.byte	0x02, 0x4a
	.zero		1
	.zero		1


	//----- nvinfo : EIATTR_EXIT_INSTR_OFFSETS
	.align		4
        /*00a8*/ 	.byte	0x04, 0x1c
        /*00aa*/ 	.short	(.L_61 - .L_60)


	//   ....[0]....
.L_60:
        /*00ac*/ 	.word	0x00000070


	//   ....[1]....
        /*00b0*/ 	.word	0x000000d0


	//   ....[2]....
        /*00b4*/ 	.word	0x00001200


	//----- nvinfo : EIATTR_CRS_STACK_SIZE
	.align		4
.L_61:
        /*00b8*/ 	.byte	0x04, 0x1e
        /*00ba*/ 	.short	(.L_63 - .L_62)
.L_62:
        /*00bc*/ 	.word	0x00000000


	//----- nvinfo : EIATTR_CBANK_PARAM_SIZE
	.align		4
.L_63:
        /*00c0*/ 	.byte	0x03, 0x19
        /*00c2*/ 	.short	0x0030


	//----- nvinfo : EIATTR_PARAM_CBANK
	.align		4
        /*00c4*/ 	.byte	0x04, 0x0a
        /*00c6*/ 	.short	(.L_65 - .L_64)
	.align		4
.L_64:
        /*00c8*/ 	.word	index@(.nv.constant0._Z14im2colOnDevicejPdS_iiiiii)
        /*00cc*/ 	.short	0x0380
        /*00ce*/ 	.short	0x0030


	//----- nvinfo : EIATTR_SW_WAR
	.align		4
.L_65:
        /*00d0*/ 	.byte	0x04, 0x36
        /*00d2*/ 	.short	(.L_67 - .L_66)
.L_66:
        /*00d4*/ 	.word	0x00000008
.L_67:


//--------------------- .nv.callgraph             --------------------------
	.section	.nv.callgraph,"",@"SHT_CUDA_CALLGRAPH"
	.align	4
	.sectionentsize	8
	.align		4
        /*0000*/ 	.word	0x00000000
	.align		4
        /*0004*/ 	.word	0xffffffff
	.align		4
        /*0008*/ 	.word	0x00000000
	.align		4
        /*000c*/ 	.word	0xfffffffe
	.align		4
        /*0010*/ 	.word	0x00000000
	.align		4
        /*0014*/ 	.word	0xfffffffd
	.align		4
        /*0018*/ 	.word	0x00000000
	.align		4
        /*001c*/ 	.word	0xfffffffc


//--------------------- .text._Z14col2imOnDevicejPdS_iiiiii --------------------------
	.section	.text._Z14col2imOnDevicejPdS_iiiiii,"ax",@progbits
	.align	128
        .global         _Z14col2imOnDevicejPdS_iiiiii
        .type           _Z14col2imOnDevicejPdS_iiiiii,@function
        .size           _Z14col2imOnDevicejPdS_iiiiii,(.L_x_18 - _Z14col2imOnDevicejPdS_iiiiii)
        .other          _Z14col2imOnDevicejPdS_iiiiii,@"STO_CUDA_ENTRY STV_DEFAULT"
_Z14col2imOnDevicejPdS_iiiiii:
.text._Z14col2imOnDevicejPdS_iiiiii:
[----:B------:R-:W-:Y:S01]  /*0000*/  LDC R1, c[0x0][0x37c] ;  /* 0x0000df00ff017b82 */ /* 0x000fe20000000800 */
[----:B------:R-:W0:Y:S07]  /*0010*/  S2R R3, SR_TID.X ;  /* 0x0000000000037919 */ /* 0x000e2e0000002100 */
[----:B------:R-:W0:Y:S01]  /*0020*/  S2UR UR4, SR_CTAID.X ;  /* 0x00000000000479c3 */ /* 0x000e220000002500 */
[----:B------:R-:W1:Y:S07]  /*0030*/  LDCU UR5, c[0x0][0x380] ;  /* 0x00007000ff0577ac */ /* 0x000e6e0008000800 */
[----:B------:R-:W0:Y:S02]  /*0040*/  LDC R0, c[0x0][0x360] ;  /* 0x0000d800ff007b82 */ /* 0x000e240000000800 */
[----:B0-----:R-:W-:-:S05]  /*0050*/  IMAD R0, R0, UR4, R3 ;  /* 0x0000000400007c24 */ /* 0x001fca000f8e0203 */
[----:B-1----:R-:W-:-:S13]  /*0060*/  ISETP.GE.U32.AND P0, PT, R0, UR5, PT ;  /* 0x0000000500007c0c */ /* 0x002fda000bf06070 */
[----:B------:R-:W-:Y:S05]  /*0070*/  @P0 EXIT ;  /* 0x000000000000094d */ /* 0x000fea0003800000 */
[----:B------:R-:W0:Y:S01]  /*0080*/  LDCU UR4, c[0x0][0x3a0] ;  /* 0x00007400ff0477ac */ /* 0x000e220008000800 */
[----:B------:R-:W0:Y:S01]  /*0090*/  LDCU UR5, c[0x0][0x398] ;  /* 0x00007300ff0577ac */ /* 0x000e220008000800 */
[----:B------:R-:W0:Y:S02]  /*00a0*/  LDCU UR7, c[0x0][0x3ac] ;  /* 0x00007580ff0777ac */ /* 0x000e240008000800 */
[----:B0-----:R-:W-:-:S06]  /*00b0*/  ULOP3.LUT UR4, UR7, UR4, UR5, 0xfe, !UPT ;  /* 0x0000000407047292 */ /* 0x001fcc000f8efe05 */
[----:B------:R-:W-:-:S13]  /*00c0*/  ISETP.LE.AND P0, PT, RZ, UR4, PT ;  /* 0x00000004ff007c0c */ /* 0x000fda000bf03270 */
[----:B------:R-:W-:Y:S05]  /*00d0*/  @!P0 EXIT ;  /* 0x000000000000894d */ /* 0x000fea0003800000 */
[----:B------:R-:W0:Y:S01]  /*00e0*/  LDC R2, c[0x0][0x39c] ;  /* 0x0000e700ff027b82 */ /* 0x000e220000000800 */
[----:B------:R-:W1:Y:S01]  /*00f0*/  LDCU UR6, c[0x0][0x3a8] ;  /* 0x00007500ff0677ac */ /* 0x000e620008000800 */
[----:B------:R-:W2:Y:S01]  /*0100*/  LDCU.64 UR12, c[0x0][0x358] ;  /* 0x00006b00ff0c77ac */ /* 0x000ea20008000a00 */
[----:B------:R-:W-:Y:S02]  /*0110*/  USHF.L.U32 UR5, UR5, 0x1, URZ ;  /* 0x0000000105057899 */ /* 0x000fe400080006ff */
[----:B-1----:R-:W-:Y:S02]  /*0120*/  UIMAD UR6, UR7, UR6, URZ ;  /* 0x00000006070672a4 */ /* 0x002fe4000f8e02ff */
[----:B0-2---:R-:W-:-:S10]  /*0130*/  IMAD R2, R2, UR7, RZ ;  /* 0x0000000702027c24 */ /* 0x005fd4000f8e02ff */
.L_x_7:
[----:B0-----:R-:W0:Y:S01]  /*0140*/  LDC R3, c[0x0][0x3ac] ;  /* 0x0000eb00ff037b82 */ /* 0x001e220000000800 */
[----:B-1----:R-:W-:Y:S01]  /*0150*/  IABS R10, R0 ;  /* 0x00000000000a7213 */ /* 0x002fe20000000000 */
[----:B------:R-:W1:Y:S01]  /*0160*/  LDCU UR4, c[0x0][0x3a4] ;  /* 0x00007480ff0477ac */ /* 0x000e620008000800 */
[----:B------:R-:W-:Y:S05]  /*0170*/  BSSY.RECONVERGENT B0, `(.L_x_0) ;  /* 0x0000102000007945 */ /* 0x000fea0003800200 */
[----:B------:R-:W2:Y:S01]  /*0180*/  LDC R5, c[0x0][0x3a0] ;  /* 0x0000e800ff057b82 */ /* 0x000ea20000000800 */
[----:B0-----:R-:W-:-:S04]  /*0190*/  IABS R9, R3 ;  /* 0x0000000300097213 */ /* 0x001fc80000000000 */
[----:B------:R-:W0:Y:S08]  /*01a0*/  I2F.RP R4, R9 ;  /* 0x0000000900047306 */ /* 0x000e300000209400 */
[----:B0-----:R-:W0:Y:S02]  /*01b0*/  MUFU.RCP R4, R4 ;  /* 0x0000000400047308 */ /* 0x001e240000001000 */
[----:B0-----:R-:W-:-:S06]  /*01c0*/  IADD3 R6, PT, PT, R4, 0xffffffe, RZ ;  /* 0x0ffffffe04067810 */ /* 0x001fcc0007ffe0ff */
[----:B------:R0:W3:Y:S02]  /*01d0*/  F2I.FTZ.U32.TRUNC.NTZ R7, R6 ;  /* 0x0000000600077305 */ /* 0x0000e4000021f000 */
[----:B0-----:R-:W-:Y:S01]  /*01e0*/  HFMA2 R6, -RZ, RZ, 0, 0 ;  /* 0x00000000ff067431 */ /* 0x001fe200000001ff */
[----:B---3--:R-:W-:-:S05]  /*01f0*/  IADD3 R8, PT, PT, RZ, -R7, RZ ;  /* 0x80000007ff087210 */ /* 0x008fca0007ffe0ff */
[----:B------:R-:W-:Y:S01]  /*0200*/  IMAD R11, R8, R9, RZ ;  /* 0x00000009080b7224 */ /* 0x000fe200078e02ff */
[----:B--2---:R-:W-:-:S03]  /*0210*/  IABS R8, R5 ;  /* 0x0000000500087213 */ /* 0x004fc60000000000 */
[----:B------:R-:W-:Y:S01]  /*0220*/  IMAD.HI.U32 R7, R7, R11, R6 ;  /* 0x0000000b07077227 */ /* 0x000fe200078e0006 */
[----:B------:R-:W-:-:S04]  /*0230*/  MOV R11, R8 ;  /* 0x00000008000b7202 */ /* 0x000fc80000000f00 */
[----:B------:R-:W0:Y:S01]  /*0240*/  I2F.RP R8, R11 ;  /* 0x0000000b00087306 */ /* 0x000e220000209400 */
[----:B------:R-:W-:-:S05]  /*0250*/  IMAD.HI.U32 R4, R7, R10, RZ ;  /* 0x0000000a07047227 */ /* 0x000fca00078e00ff */
[----:B------:R-:W-:-:S05]  /*0260*/  IADD3 R6, PT, PT, -R4, RZ, RZ ;  /* 0x000000ff04067210 */ /* 0x000fca0007ffe1ff */
[C---:B------:R-:W-:Y:S01]  /*0270*/  IMAD R6, R9.reuse, R6, R10 ;  /* 0x0000000609067224 */ /* 0x040fe200078e020a */
[----:B0-----:R-:W0:Y:S04]  /*0280*/  MUFU.RCP R8, R8 ;  /* 0x0000000800087308 */ /* 0x001e280000001000 */
[----:B------:R-:W-:-:S13]  /*0290*/  ISETP.GT.U32.AND P2, PT, R9, R6, PT ;  /* 0x000000060900720c */ /* 0x000fda0003f44070 */
[-C--:B------:R-:W-:Y:S02]  /*02a0*/  @!P2 IADD3 R6, PT, PT, R6, -R9.reuse, RZ ;  /* 0x800000090606a210 */ /* 0x080fe40007ffe0ff */
[----:B------:R-:W-:Y:S02]  /*02b0*/  @!P2 IADD3 R4, PT, PT, R4, 0x1, RZ ;  /* 0x000000010404a810 */ /* 0x000fe40007ffe0ff */
[----:B0-----:R-:W-:Y:S02]  /*02c0*/  IADD3 R7, PT, PT, R8, 0xffffffe, RZ ;  /* 0x0ffffffe08077810 */ /* 0x001fe40007ffe0ff */
[----:B------:R-:W-:Y:S02]  /*02d0*/  ISETP.GE.U32.AND P0, PT, R6, R9, PT ;  /* 0x000000090600720c */ /* 0x000fe40003f06070 */
[----:B------:R-:W-:Y:S02]  /*02e0*/  LOP3.LUT R6, R0, R3, RZ, 0x3c, !PT ;  /* 0x0000000300067212 */ /* 0x000fe400078e3cff */
[----:B------:R-:W0:Y:S01]  /*02f0*/  F2I.FTZ.U32.TRUNC.NTZ R7, R7 ;  /* 0x0000000700077305 */ /* 0x000e22000021f000 */
[----:B------:R-:W-:-:S02]  /*0300*/  ISETP.NE.AND P2, PT, R3, RZ, PT ;  /* 0x000000ff0300720c */ /* 0x000fc40003f45270 */
[----:B------:R-:W-:Y:S01]  /*0310*/  ISETP.GE.AND P1, PT, R6, RZ, PT ;  /* 0x000000ff0600720c */ /* 0x000fe20003f26270 */
[----:B------:R-:W-:-:S05]  /*0320*/  HFMA2 R6, -RZ, RZ, 0, 0 ;  /* 0x00000000ff067431 */ /* 0x000fca00000001ff */
[----:B------:R-:W-:-:S04]  /*0330*/  @P0 IADD3 R4, PT, PT, R4, 0x1, RZ ;  /* 0x0000000104040810 */ /* 0x000fc80007ffe0ff */
[----:B------:R-:W-:Y:S02]  /*0340*/  MOV R8, R4 ;  /* 0x0000000400087202 */ /* 0x000fe40000000f00 */
[----:B0-----:R-:W-:Y:S02]  /*0350*/  IADD3 R4, PT, PT, RZ, -R7, RZ ;  /* 0x80000007ff047210 */ /* 0x001fe40007ffe0ff */
[----:B------:R-:W-:Y:S02]  /*0360*/  @!P1 IADD3 R8, PT, PT, -R8, RZ, RZ ;  /* 0x000000ff08089210 */ /* 0x000fe40007ffe1ff */
[----:B------:R-:W-:Y:S01]  /*0370*/  @!P2 LOP3.LUT R8, RZ, R3, RZ, 0x33, !PT ;  /* 0x00000003ff08a212 */ /* 0x000fe200078e33ff */
[----:B------:R-:W-:-:S03]  /*0380*/  IMAD R9, R4, R11, RZ ;  /* 0x0000000b04097224 */ /* 0x000fc600078e02ff */
[----:B------:R-:W-:Y:S01]  /*0390*/  IABS R4, R8 ;  /* 0x0000000800047213 */ /* 0x000fe20000000000 */
[----:B------:R-:W-:-:S06]  /*03a0*/  IMAD.HI.U32 R6, R7, R9, R6 ;  /* 0x0000000907067227 */ /* 0x000fcc00078e0006 */
[----:B------:R-:W-:-:S04]  /*03b0*/  IMAD.HI.U32 R6, R6, R4, RZ ;  /* 0x0000000406067227 */ /* 0x000fc800078e00ff */
[----:B------:R-:W-:-:S04]  /*03c0*/  IMAD.MOV R7, RZ, RZ, -R6 ;  /* 0x000000ffff077224 */ /* 0x000fc800078e0a06 */
[----:B------:R-:W-:-:S05]  /*03d0*/  IMAD R4, R11, R7, R4 ;  /* 0x000000070b047224 */ /* 0x000fca00078e0204 */
[----:B------:R-:W-:-:S13]  /*03e0*/  ISETP.GT.U32.AND P2, PT, R11, R4, PT ;  /* 0x000000040b00720c */ /* 0x000fda0003f44070 */
[-C--:B------:R-:W-:Y:S02]  /*03f0*/  @!P2 IADD3 R4, PT, PT, R4, -R11.reuse, RZ ;  /* 0x8000000b0404a210 */ /* 0x080fe40007ffe0ff */
[----:B------:R-:W-:Y:S02]  /*0400*/  @!P2 IADD3 R6, PT, PT, R6, 0x1, RZ ;  /* 0x000000010606a810 */ /* 0x000fe40007ffe0ff */
[----:B------:R-:W-:Y:S02]  /*0410*/  ISETP.GE.U32.AND P0, PT, R4, R11, PT ;  /* 0x0000000b0400720c */ /* 0x000fe40003f06070 */
[----:B------:R-:W-:Y:S02]  /*0420*/  LOP3.LUT R4, R8, R5, RZ, 0x3c, !PT ;  /* 0x0000000508047212 */ /* 0x000fe400078e3cff */
[----:B------:R-:W-:Y:S02]  /*0430*/  ISETP.NE.AND P2, PT, R5, RZ, PT ;  /* 0x000000ff0500720c */ /* 0x000fe40003f45270 */
[----:B------:R-:W-:-:S07]  /*0440*/  ISETP.GE.AND P1, PT, R4, RZ, PT ;  /* 0x000000ff0400720c */ /* 0x000fce0003f26270 */
[----:B------:R-:W-:-:S04]  /*0450*/  @P0 IADD3 R6, PT, PT, R6, 0x1, RZ ;  /* 0x0000000106060810 */ /* 0x000fc80007ffe0ff */
[----:B------:R-:W-:Y:S02]  /*0460*/  MOV R7, R6 ;  /* 0x0000000600077202 */ /* 0x000fe40000000f00 */
[----:B------:R-:W-:Y:S02]  /*0470*/  IADD3 R6, PT, PT, -R8, RZ, RZ ;  /* 0x000000ff08067210 */ /* 0x000fe40007ffe1ff */
[----:B------:R-:W-:Y:S02]  /*0480*/  @!P1 IADD3 R7, PT, PT, -R7, RZ, RZ ;  /* 0x000000ff07079210 */ /* 0x000fe40007ffe1ff */
[----:B------:R-:W-:Y:S01]  /*0490*/  @!P2 LOP3.LUT R7, RZ, R5, RZ, 0x33, !PT ;  /* 0x00000005ff07a212 */ /* 0x000fe200078e33ff */
[----:B------:R-:W-:-:S03]  /*04a0*/  IMAD R3, R3, R6, R0 ;  /* 0x0000000603037224 */ /* 0x000fc600078e0200 */
[C---:B-1----:R-:W-:Y:S02]  /*04b0*/  ISETP.GE.AND P0, PT, R7.reuse, UR4, PT ;  /* 0x0000000407007c0c */ /* 0x042fe4000bf06270 */
[----:B------:R-:W-:-:S05]  /*04c0*/  IADD3 R4, PT, PT, -R7, RZ, RZ ;  /* 0x000000ff07047210 */ /* 0x000fca0007ffe1ff */
[----:B------:R-:W-:-:S06]  /*04d0*/  IMAD R4, R5, R4, R8 ;  /* 0x0000000405047224 */ /* 0x000fcc00078e0208 */
[----:B------:R-:W-:Y:S05]  /*04e0*/  @P0 BRA `(.L_x_1) ;  /* 0x0000000c00280947 */ /* 0x000fea0003800000 */
[----:B------:R-:W0:Y:S01]  /*04f0*/  LDCU UR4, c[0x0][0x398] ;  /* 0x00007300ff0477ac */ /* 0x000e220008000800 */
[----:B------:R-:W-:Y:S01]  /*0500*/  MOV R6, RZ ;  /* 0x000000ff00067202 */ /* 0x000fe20000000f00 */
[C---:B------:R-:W-:Y:S01]  /*0510*/  IMAD R5, R7.reuse, R5, R4 ;  /* 0x0000000507057224 */ /* 0x040fe200078e0204 */
[----:B------:R-:W1:Y:S01]  /*0520*/  LDCU UR7, c[0x0][0x398] ;  /* 0x00007300ff0777ac */ /* 0x000e620008000800 */
[----:B0-----:R-:W-:Y:S01]  /*0530*/  UIADD3 UR9, UPT, UPT, -UR4, URZ, URZ ;  /* 0x000000ff04097290 */ /* 0x001fe2000fffe1ff */
[----:B-1----:R-:W-:-:S06]  /*0540*/  IADD3 R7, PT, PT, R7, UR7, RZ ;  /* 0x0000000707077c10 */ /* 0x002fcc000fffe0ff */
[----:B------:R-:W-:-:S05]  /*0550*/  UMOV UR7, UR9 ;  /* 0x0000000900077c82 */ /* 0x000fca0008000000 */
.L_x_6:
[----:B0-----:R-:W0:Y:S01]  /*0560*/  LDCU UR4, c[0x0][0x398] ;  /* 0x00007300ff0477ac */ /* 0x001e220008000800 */
[----:B------:R-:W-:Y:S01]  /*0570*/  IADD3 R35, PT, PT, R7, UR7, RZ ;  /* 0x0000000707237c10 */ /* 0x000fe2000fffe0ff */
[----:B-1----:R-:W1:Y:S01]  /*0580*/  LDCU UR8, c[0x0][0x3a8] ;  /* 0x00007500ff0877ac */ /* 0x002e620008000800 */
[----:B0-----:R-:W-:-:S03]  /*0590*/  UISETP.GE.U32.AND UP0, UPT, UR4, 0x4, UPT ;  /* 0x000000040400788c */ /* 0x001fc6000bf06070 */
[----:B------:R-:W-:Y:S01]  /*05a0*/  UMOV UR4, URZ ;  /* 0x000000ff00047c82 */ /* 0x000fe20008000000 */
[----:B-1----:R-:W-:Y:S01]  /*05b0*/  IMAD R27, R6, UR8, RZ ;  /* 0x00000008061b7c24 */ /* 0x002fe2000f8e02ff */
[----:B------:R-:W-:-:S04]  /*05c0*/  UMOV UR8, UR9 ;  /* 0x0000000900087c82 */ /* 0x000fc80008000000 */
[----:B------:R-:W-:Y:S05]  /*05d0*/  BRA.U !UP0, `(.L_x_2) ;  /* 0x0000000508907547 */ /* 0x000fea000b800000 */
[----:B------:R-:W0:Y:S01]  /*05e0*/  LDC R8, c[0x0][0x3ac] ;  /* 0x0000eb00ff087b82 */ /* 0x000e220000000800 */
[----:B------:R-:W1:Y:S01]  /*05f0*/  LDCU UR8, c[0x0][0x39c] ;  /* 0x00007380ff0877ac */ /* 0x000e620008000800 */
[----:B------:R-:W-:Y:S01]  /*0600*/  LEA R35, R35, R4, 0x8 ;  /* 0x0000000423237211 */ /* 0x000fe200078e40ff */
[C---:B------:R-:W-:Y:S01]  /*0610*/  VIADD R9, R27.reuse, 0x2 ;  /* 0x000000021b097836 */ /* 0x040fe20000000000 */
[C---:B------:R-:W-:Y:S01]  /*0620*/  IADD3 R11, PT, PT, R27.reuse, 0x3, RZ ;  /* 0x000000031b0b7810 */ /* 0x040fe20007ffe0ff */
[----:B------:R-:W-:Y:S01]  /*0630*/  UIADD3 UR4, UPT, UPT, UR5, 0x1, URZ ;  /* 0x0000000105047890 */ /* 0x000fe2000fffe0ff */
[C---:B------:R-:W-:Y:S01]  /*0640*/  IADD3 R20, PT, PT, R27.reuse, 0x4, RZ ;  /* 0x000000041b147810 */ /* 0x040fe20007ffe0ff */
[----:B------:R-:W-:Y:S01]  /*0650*/  IMAD R18, R6, UR6, R3 ;  /* 0x0000000606127c24 */ /* 0x000fe2000f8e0203 */
[C---:B------:R-:W-:Y:S01]  /*0660*/  IADD3 R21, PT, PT, R27.reuse, 0x5, RZ ;  /* 0x000000051b157810 */ /* 0x040fe20007ffe0ff */
[----:B------:R-:W-:Y:S01]  /*0670*/  ULOP3.LUT UR4, UR4, 0xfffffff8, URZ, 0xc0, !UPT ;  /* 0xfffffff804047892 */ /* 0x000fe2000f8ec0ff */
[----:B------:R-:W-:-:S02]  /*0680*/  IADD3 R23, PT, PT, R27, 0x6, RZ ;  /* 0x000000061b177810 */ /* 0x000fc40007ffe0ff */
[----:B------:R-:W-:Y:S01]  /*0690*/  IADD3 R25, PT, PT, R27, 0x7, RZ ;  /* 0x000000071b197810 */ /* 0x000fe20007ffe0ff */
[----:B------:R-:W-:Y:S01]  /*06a0*/  UIADD3 UR4, UPT, UPT, -UR4, URZ, URZ ;  /* 0x000000ff04047290 */ /* 0x000fe2000fffe1ff */
[C---:B------:R-:W-:Y:S02]  /*06b0*/  IADD3 R13, PT, PT, R35.reuse, 0x2, RZ ;  /* 0x00000002230d7810 */ /* 0x040fe40007ffe0ff */
[C---:B------:R-:W-:Y:S02]  /*06c0*/  IADD3 R15, PT, PT, R35.reuse, 0x3, RZ ;  /* 0x00000003230f7810 */ /* 0x040fe40007ffe0ff */
[C---:B------:R-:W-:Y:S01]  /*06d0*/  IADD3 R17, PT, PT, R35.reuse, 0x4, RZ ;  /* 0x0000000423117810 */ /* 0x040fe20007ffe0ff */
[----:B-1----:R-:W-:Y:S01]  /*06e0*/  IMAD R18, R18, UR8, R5 ;  /* 0x0000000812127c24 */ /* 0x002fe2000f8e0205 */
[C---:B------:R-:W-:Y:S02]  /*06f0*/  IADD3 R19, PT, PT, R35.reuse, 0x5, RZ ;  /* 0x0000000523137810 */ /* 0x040fe40007ffe0ff */
[----:B------:R-:W-:Y:S01]  /*0700*/  IADD3 R29, PT, PT, R35, 0x6, RZ ;  /* 0x00000006231d7810 */ /* 0x000fe20007ffe0ff */
[-CC-:B0-----:R-:W-:Y:S01]  /*0710*/  IMAD R12, R27, R8.reuse, R8.reuse ;  /* 0x000000081b0c7224 */ /* 0x181fe200078e0208 */
[C---:B------:R-:W-:Y:S01]  /*0720*/  IADD3 R33, PT, PT, R35.reuse, 0x7, RZ ;  /* 0x0000000723217810 */ /* 0x040fe20007ffe0ff */
[----:B------:R-:W-:-:S02]  /*0730*/  IMAD R10, R35, R8, R8 ;  /* 0x00000008230a7224 */ /* 0x000fc400078e0208 */
[--C-:B------:R-:W-:Y:S01]  /*0740*/  IMAD R14, R9, R8, R3.reuse ;  /* 0x00000008090e7224 */ /* 0x100fe200078e0203 */
[----:B------:R-:W-:Y:S01]  /*0750*/  IADD3 R28, PT, PT, R3, R12, RZ ;  /* 0x0000000c031c7210 */ /* 0x000fe20007ffe0ff */
[-CC-:B------:R-:W-:Y:S02]  /*0760*/  IMAD R16, R11, R8.reuse, R3.reuse ;  /* 0x000000080b107224 */ /* 0x180fe400078e0203 */
[-CC-:B------:R-:W-:Y:S02]  /*0770*/  IMAD R20, R20, R8.reuse, R3.reuse ;  /* 0x0000000814147224 */ /* 0x180fe400078e0203 */
[-CC-:B------:R-:W-:Y:S02]  /*0780*/  IMAD R22, R21, R8.reuse, R3.reuse ;  /* 0x0000000815167224 */ /* 0x180fe400078e0203 */
[-CC-:B------:R-:W-:Y:S02]  /*0790*/  IMAD R24, R23, R8.reuse, R3.reuse ;  /* 0x0000000817187224 */ /* 0x180fe400078e0203 */
[----:B------:R-:W-:-:S02]  /*07a0*/  IMAD R26, R25, R8, R3 ;  /* 0x00000008191a7224 */ /* 0x000fc400078e0203 */
[-CC-:B------:R-:W-:Y:S02]  /*07b0*/  IMAD R35, R35, R8.reuse, R3.reuse ;  /* 0x0000000823237224 */ /* 0x180fe400078e0203 */
[-CC-:B------:R-:W-:Y:S02]  /*07c0*/  IMAD R13, R13, R8.reuse, R3.reuse ;  /* 0x000000080d0d7224 */ /* 0x180fe400078e0203 */
[-CC-:B------:R-:W-:Y:S02]  /*07d0*/  IMAD R15, R15, R8.reuse, R3.reuse ;  /* 0x000000080f0f7224 */ /* 0x180fe400078e0203 */
[-CC-:B------:R-:W-:Y:S02]  /*07e0*/  IMAD R17, R17, R8.reuse, R3.reuse ;  /* 0x0000000811117224 */ /* 0x180fe400078e0203 */
[-CC-:B------:R-:W-:Y:S02]  /*07f0*/  IMAD R19, R19, R8.reuse, R3.reuse ;  /* 0x0000000813137224 */ /* 0x180fe400078e0203 */
[----:B------:R-:W-:-:S02]  /*0800*/  IMAD R29, R29, R8, R3 ;  /* 0x000000081d1d7224 */ /* 0x000fc400078e0203 */
[----:B------:R-:W-:Y:S02]  /*0810*/  IMAD R33, R33, R8, R3 ;  /* 0x0000000821217224 */ /* 0x000fe400078e0203 */
[----:B------:R-:W-:Y:S02]  /*0820*/  IMAD.IADD R9, R3, 0x1, R10 ;  /* 0x0000000103097824 */ /* 0x000fe400078e020a */
[--C-:B------:R-:W-:Y:S02]  /*0830*/  IMAD R11, R14, UR8, R5.reuse ;  /* 0x000000080e0b7c24 */ /* 0x100fe4000f8e0205 */
[--C-:B------:R-:W-:Y:S02]  /*0840*/  IMAD R37, R16, UR8, R5.reuse ;  /* 0x0000000810257c24 */ /* 0x100fe4000f8e0205 */
[--C-:B------:R-:W-:Y:S02]  /*0850*/  IMAD R10, R20, UR8, R5.reuse ;  /* 0x00000008140a7c24 */ /* 0x100fe4000f8e0205 */
[----:B------:R-:W-:-:S02]  /*0860*/  IMAD R12, R22, UR8, R5 ;  /* 0x00000008160c7c24 */ /* 0x000fc4000f8e0205 */
[--C-:B------:R-:W-:Y:S02]  /*0870*/  IMAD R14, R24, UR8, R5.reuse ;  /* 0x00000008180e7c24 */ /* 0x100fe4000f8e0205 */
[--C-:B------:R-:W-:Y:S02]  /*0880*/  IMAD R16, R26, UR8, R5.reuse ;  /* 0x000000081a107c24 */ /* 0x100fe4000f8e0205 */
[----:B------:R-:W-:Y:S01]  /*0890*/  IMAD R28, R28, UR8, R5 ;  /* 0x000000081c1c7c24 */ /* 0x000fe2000f8e0205 */
[----:B------:R-:W-:-:S06]  /*08a0*/  UMOV UR8, UR9 ;  /* 0x0000000900087c82 */ /* 0x000fcc0008000000 */
.L_x_3:
[----:B0-----:R-:W0:Y:S02]  /*08b0*/  LDC.64 R26, c[0x0][0x390] ;  /* 0x0000e400ff1a7b82 */ /* 0x001e240000000a00 */
[----:B0-----:R-:W-:-:S05]  /*08c0*/  IMAD.WIDE R20, R18, 0x8, R26 ;  /* 0x0000000812147825 */ /* 0x001fca00078e021a */
[----:B------:R0:W2:Y:S02]  /*08d0*/  LDG.E.64 R30, desc[UR12][R20.64] ;  /* 0x0000000c141e7981 */ /* 0x0000a4000c1e1b00 */
[----:B0-----:R-:W0:Y:S02]  /*08e0*/  LDC.64 R20, c[0x0][0x388] ;  /* 0x0000e200ff147b82 */ /* 0x001e240000000a00 */
[----:B0-----:R-:W-:-:S05]  /*08f0*/  IMAD.WIDE.U32 R24, R35, 0x8, R20 ;  /* 0x0000000823187825 */ /* 0x001fca00078e0014 */
[----:B--2---:R0:W-:Y:S02]  /*0900*/  STG.E.64 desc[UR12][R24.64], R30 ;  /* 0x0000001e18007986 */ /* 0x0041e4000c101b0c */
[----:B0-----:R-:W-:-:S05]  /*0910*/  IMAD.WIDE R30, R28, 0x8, R26 ;  /* 0x000000081c1e7825 */ /* 0x001fca00078e021a */
[----:B------:R-:W2:Y:S01]  /*0920*/  LDG.E.64 R22, desc[UR12][R30.64] ;  /* 0x0000000c1e167981 */ /* 0x000ea2000c1e1b00 */
[----:B------:R-:W-:-:S05]  /*0930*/  IMAD.WIDE.U32 R24, R9, 0x8, R20 ;  /* 0x0000000809187825 */ /* 0x000fca00078e0014 */
[----:B--2---:R0:W-:Y:S02]  /*0940*/  STG.E.64 desc[UR12][R24.64], R22 ;  /* 0x0000001618007986 */ /* 0x0041e4000c101b0c */
[----:B0-----:R-:W-:-:S06]  /*0950*/  IMAD.WIDE R22, R11, 0x8, R26 ;  /* 0x000000080b167825 */ /* 0x001fcc00078e021a */
[----:B------:R-:W2:Y:S01]  /*0960*/  LDG.E.64 R22, desc[UR12][R22.64] ;  /* 0x0000000c16167981 */ /* 0x000ea2000c1e1b00 */
[----:B------:R-:W-:-:S05]  /*0970*/  IMAD.WIDE.U32 R30, R13, 0x8, R20 ;  /* 0x000000080d1e7825 */ /* 0x000fca00078e0014 */
[----:B--2---:R0:W-:Y:S02]  /*0980*/  STG.E.64 desc[UR12][R30.64], R22 ;  /* 0x000000161e007986 */ /* 0x0041e4000c101b0c */
[----:B0-----:R-:W-:-:S06]  /*0990*/  IMAD.WIDE R22, R37, 0x8, R26 ;  /* 0x0000000825167825 */ /* 0x001fcc00078e021a */
[----:B------:R-:W2:Y:S01]  /*09a0*/  LDG.E.64 R22, desc[UR12][R22.64] ;  /* 0x0000000c16167981 */ /* 0x000ea2000c1e1b00 */
[----:B------:R-:W-:-:S04]  /*09b0*/  IMAD.WIDE.U32 R24, R15, 0x8, R20 ;  /* 0x000000080f187825 */ /* 0x000fc800078e0014 */
[----:B------:R-:W-:Y:S01]  /*09c0*/  IMAD.WIDE R30, R10, 0x8, R26 ;  /* 0x000000080a1e7825 */ /* 0x000fe200078e021a */
[----:B--2---:R0:W-:Y:S05]  /*09d0*/  STG.E.64 desc[UR12][R24.64], R22 ;  /* 0x0000001618007986 */ /* 0x0041ea000c101b0c */
[----:B------:R-:W2:Y:S01]  /*09e0*/  LDG.E.64 R30, desc[UR12][R30.64] ;  /* 0x0000000c1e1e7981 */ /* 0x000ea2000c1e1b00 */
        /* <DEDUP_REMOVED lines=12> */
[----:B------:R-:W-:Y:S01]  /*0ab0*/  IMAD.WIDE.U32 R20, R33, 0x8, R20 ;  /* 0x0000000821147825 */ /* 0x000fe200078e0014 */
[----:B------:R-:W-:Y:S01]  /*0ac0*/  UIADD3 UR4, UPT, UPT, UR4, 0x8, URZ ;  /* 0x0000000804047890 */ /* 0x000fe2000fffe0ff */
[C---:B------:R-:W-:Y:S01]  /*0ad0*/  LEA R28, R2.reuse, R28, 0x3 ;  /* 0x0000001c021c7211 */ /* 0x040fe200078e18ff */
[----:B------:R-:W-:Y:S01]  /*0ae0*/  UIADD3 UR8, UPT, UPT, UR8, 0x8, URZ ;  /* 0x0000000808087890 */ /* 0x000fe2000fffe0ff */
[C---:B------:R-:W-:Y:S01]  /*0af0*/  LEA R11, R2.reuse, R11, 0x3 ;  /* 0x0000000b020b7211 */ /* 0x040fe200078e18ff */
[----:B------:R-:W-:Y:S01]  /*0b00*/  UISETP.NE.AND UP0, UPT, UR4, URZ, UPT ;  /* 0x000000ff0400728c */ /* 0x000fe2000bf05270 */
[----:B------:R-:W-:Y:S01]  /*0b10*/  LEA R37, R2, R37, 0x3 ;  /* 0x0000002502257211 */ /* 0x000fe200078e18ff */
[----:B------:R-:W-:Y:S01]  /*0b20*/  IMAD R15, R8, 0x8, R15 ;  /* 0x00000008080f7824 */ /* 0x000fe200078e020f */
[----:B------:R-:W-:-:S02]  /*0b30*/  LEA R10, R2, R10, 0x3 ;  /* 0x0000000a020a7211 */ /* 0x000fc400078e18ff */
[C---:B------:R-:W-:Y:S02]  /*0b40*/  LEA R12, R2.reuse, R12, 0x3 ;  /* 0x0000000c020c7211 */ /* 0x040fe400078e18ff */
[C---:B------:R-:W-:Y:S02]  /*0b50*/  LEA R14, R2.reuse, R14, 0x3 ;  /* 0x0000000e020e7211 */ /* 0x040fe400078e18ff */
[C---:B------:R-:W-:Y:S02]  /*0b60*/  LEA R16, R2.reuse, R16, 0x3 ;  /* 0x0000001002107211 */ /* 0x040fe400078e18ff */
[----:B------:R-:W-:Y:S02]  /*0b70*/  LEA R18, R2, R18, 0x3 ;  /* 0x0000001202127211 */ /* 0x000fe400078e18ff */
[C---:B------:R-:W-:Y:S02]  /*0b80*/  LEA R9, R8.reuse, R9, 0x3 ;  /* 0x0000000908097211 */ /* 0x040fe400078e18ff */
[----:B------:R-:W-:-:S02]  /*0b90*/  LEA R13, R8, R13, 0x3 ;  /* 0x0000000d080d7211 */ /* 0x000fc400078e18ff */
[C---:B------:R-:W-:Y:S02]  /*0ba0*/  LEA R17, R8.reuse, R17, 0x3 ;  /* 0x0000001108117211 */ /* 0x040fe400078e18ff */
[C---:B------:R-:W-:Y:S02]  /*0bb0*/  LEA R19, R8.reuse, R19, 0x3 ;  /* 0x0000001308137211 */ /* 0x040fe400078e18ff */
[C---:B------:R-:W-:Y:S02]  /*0bc0*/  LEA R29, R8.reuse, R29, 0x3 ;  /* 0x0000001d081d7211 */ /* 0x040fe400078e18ff */
[C---:B------:R-:W-:Y:S02]  /*0bd0*/  LEA R33, R8.reuse, R33, 0x3 ;  /* 0x0000002108217211 */ /* 0x040fe400078e18ff */
[----:B------:R-:W-:Y:S01]  /*0be0*/  LEA R35, R8, R35, 0x3 ;  /* 0x0000002308237211 */ /* 0x000fe200078e18ff */
[----:B--2---:R0:W-:Y:S01]  /*0bf0*/  STG.E.64 desc[UR12][R20.64], R26 ;  /* 0x0000001a14007986 */ /* 0x0041e2000c101b0c */
[----:B------:R-:W-:Y:S05]  /*0c00*/  BRA.U UP0, `(.L_x_3) ;  /* 0xfffffffd00287547 */ /* 0x000fea000b83ffff */
[----:B------:R-:W-:-:S12]  /*0c10*/  ULOP3.LUT UR4, UR5, 0xfffffff8, URZ, 0xc0, !UPT ;  /* 0xfffffff805047892 */ /* 0x000fd8000f8ec0ff */
.L_x_2:
[----:B------:R-:W1:Y:S01]  /*0c20*/  LDCU UR15, c[0x0][0x398] ;  /* 0x00007300ff0f77ac */ /* 0x000e620008000800 */
[----:B------:R-:W-:Y:S01]  /*0c30*/  IADD3 R12, PT, PT, R7, UR7, RZ ;  /* 0x00000007070c7c10 */ /* 0x000fe2000fffe0ff */
[----:B------:R-:W2:Y:S01]  /*0c40*/  LDCU UR14, c[0x0][0x3a8] ;  /* 0x00007500ff0e77ac */ /* 0x000ea20008000800 */
[----:B------:R-:W-:-:S04]  /*0c50*/  ULOP3.LUT UR10, UR5, 0x6, URZ, 0xc0, !UPT ;  /* 0x00000006050a7892 */ /* 0x000fc8000f8ec0ff */
[----:B------:R-:W-:Y:S01]  /*0c60*/  UISETP.GE.U32.AND UP0, UPT, UR10, 0x3, UPT ;  /* 0x000000030a00788c */ /* 0x000fe2000bf06070 */
[----:B-1----:R-:W-:Y:S01]  /*0c70*/  IADD3 R9, PT, PT, R4, UR15, RZ ;  /* 0x0000000f04097c10 */ /* 0x002fe2000fffe0ff */
[----:B------:R-:W-:-:S03]  /*0c80*/  ULOP3.LUT UR11, UR15, 0x1, URZ, 0xc0, !UPT ;  /* 0x000000010f0b7892 */ /* 0x000fc6000f8ec0ff */
[----:B------:R-:W-:Y:S01]  /*0c90*/  LEA R12, R12, R9, 0x8 ;  /* 0x000000090c0c7211 */ /* 0x000fe200078e40ff */
[----:B--2---:R-:W-:Y:S01]  /*0ca0*/  IMAD R13, R6, UR14, RZ ;  /* 0x0000000e060d7c24 */ /* 0x004fe2000f8e02ff */
[----:B------:R-:W-:Y:S02]  /*0cb0*/  UISETP.NE.U32.AND UP1, UPT, UR11, 0x1, UPT ;  /* 0x000000010b00788c */ /* 0x000fe4000bf25070 */
[----:B------:R-:W-:Y:S09]  /*0cc0*/  BRA.U !UP0, `(.L_x_4) ;  /* 0x0000000108907547 */ /* 0x000ff2000b800000 */
[----:B------:R-:W1:Y:S01]  /*0cd0*/  LDCU UR10, c[0x0][0x3ac] ;  /* 0x00007580ff0a77ac */ /* 0x000e620008000800 */
[----:B------:R-:W2:Y:S01]  /*0ce0*/  LDC.64 R8, c[0x0][0x390] ;  /* 0x0000e400ff087b82 */ /* 0x000ea20000000a00 */
[----:B------:R-:W-:Y:S01]  /*0cf0*/  IADD3 R10, PT, PT, R13, UR4, RZ ;  /* 0x000000040d0a7c10 */ /* 0x000fe2000fffe0ff */
[----:B------:R-:W3:Y:S04]  /*0d00*/  LDCU UR11, c[0x0][0x39c] ;  /* 0x00007380ff0b77ac */ /* 0x000ee80008000800 */
[----:B-1----:R-:W-:Y:S02]  /*0d10*/  IMAD R16, R10, UR10, R3 ;  /* 0x0000000a0a107c24 */ /* 0x002fe4000f8e0203 */
[----:B------:R-:W1:Y:S02]  /*0d20*/  LDC.64 R10, c[0x0][0x388] ;  /* 0x0000e200ff0a7b82 */ /* 0x000e640000000a00 */
[----:B---3--:R-:W-:-:S04]  /*0d30*/  IMAD R15, R16, UR11, R5 ;  /* 0x0000000b100f7c24 */ /* 0x008fc8000f8e0205 */
[----:B--2---:R-:W-:-:S06]  /*0d40*/  IMAD.WIDE R14, R15, 0x8, R8 ;  /* 0x000000080f0e7825 */ /* 0x004fcc00078e0208 */
[----:B------:R-:W2:Y:S01]  /*0d50*/  LDG.E.64 R14, desc[UR12][R14.64] ;  /* 0x0000000c0e0e7981 */ /* 0x000ea2000c1e1b00 */
[----:B------:R-:W-:Y:S02]  /*0d60*/  IADD3 R18, PT, PT, R12, UR8, RZ ;  /* 0x000000080c127c10 */ /* 0x000fe4000fffe0ff */
[----:B0-----:R-:W-:-:S03]  /*0d70*/  IADD3 R22, PT, PT, R16, UR10, RZ ;  /* 0x0000000a10167c10 */ /* 0x001fc6000fffe0ff */
[----:B------:R-:W-:Y:S02]  /*0d80*/  IMAD R19, R18, UR10, R3 ;  /* 0x0000000a12137c24 */ /* 0x000fe4000f8e0203 */
[----:B------:R-:W-:Y:S02]  /*0d90*/  IMAD R17, R22, UR11, R5 ;  /* 0x0000000b16117c24 */ /* 0x000fe4000f8e0205 */
[----:B-1----:R-:W-:-:S04]  /*0da0*/  IMAD.WIDE.U32 R20, R19, 0x8, R10 ;  /* 0x0000000813147825 */ /* 0x002fc800078e000a */
[----:B------:R-:W-:Y:S01]  /*0db0*/  IMAD.WIDE R16, R17, 0x8, R8 ;  /* 0x0000000811107825 */ /* 0x000fe200078e0208 */
[----:B--2---:R0:W-:Y:S05]  /*0dc0*/  STG.E.64 desc[UR12][R20.64], R14 ;  /* 0x0000000e14007986 */ /* 0x0041ea000c101b0c */
[----:B------:R-:W2:Y:S01]  /*0dd0*/  LDG.E.64 R16, desc[UR12][R16.64] ;  /* 0x0000000c10107981 */ /* 0x000ea2000c1e1b00 */
[----:B------:R-:W-:Y:S01]  /*0de0*/  VIADD R24, R22, UR10 ;  /* 0x0000000a16187c36 */ /* 0x000fe20008000000 */
[----:B------:R-:W-:-:S03]  /*0df0*/  IADD3 R25, PT, PT, R19, UR10, RZ ;  /* 0x0000000a13197c10 */ /* 0x000fc6000fffe0ff */
[----:B------:R-:W-:Y:S02]  /*0e00*/  IMAD R19, R24, UR11, R5 ;  /* 0x0000000b18137c24 */ /* 0x000fe4000f8e0205 */
[----:B------:R-:W-:-:S04]  /*0e10*/  IMAD.WIDE.U32 R22, R25, 0x8, R10 ;  /* 0x0000000819167825 */ /* 0x000fc800078e000a */
[----:B------:R-:W-:Y:S01]  /*0e20*/  IMAD.WIDE R18, R19, 0x8, R8 ;  /* 0x0000000813127825 */ /* 0x000fe200078e0208 */
[----:B------:R-:W-:Y:S01]  /*0e30*/  IADD3 R24, PT, PT, R24, UR10, RZ ;  /* 0x0000000a18187c10 */ /* 0x000fe2000fffe0ff */
[----:B--2---:R1:W-:Y:S04]  /*0e40*/  STG.E.64 desc[UR12][R22.64], R16 ;  /* 0x0000001016007986 */ /* 0x0043e8000c101b0c */
[----:B------:R-:W2:Y:S01]  /*0e50*/  LDG.E.64 R18, desc[UR12][R18.64] ;  /* 0x0000000c12127981 */ /* 0x000ea2000c1e1b00 */
[----:B------:R-:W-:Y:S01]  /*0e60*/  IADD3 R25, PT, PT, R25, UR10, RZ ;  /* 0x0000000a19197c10 */ /* 0x000fe2000fffe0ff */
[----:B0-----:R-:W-:-:S04]  /*0e70*/  IMAD R21, R24, UR11, R5 ;  /* 0x0000000b18157c24 */ /* 0x001fc8000f8e0205 */
[----:B------:R-:W-:-:S04]  /*0e80*/  IMAD.WIDE.U32 R14, R25, 0x8, R10 ;  /* 0x00000008190e7825 */ /* 0x000fc800078e000a */
[----:B------:R-:W-:Y:S01]  /*0e90*/  IMAD.WIDE R8, R21, 0x8, R8 ;  /* 0x0000000815087825 */ /* 0x000fe200078e0208 */
[----:B--2---:R1:W-:Y:S05]  /*0ea0*/  STG.E.64 desc[UR12][R14.64], R18 ;  /* 0x000000120e007986 */ /* 0x0043ea000c101b0c */
[----:B------:R-:W2:Y:S01]  /*0eb0*/  LDG.E.64 R8, desc[UR12][R8.64] ;  /* 0x0000000c08087981 */ /* 0x000ea2000c1e1b00 */
[----:B------:R-:W-:Y:S01]  /*0ec0*/  IADD3 R25, PT, PT, R25, UR10, RZ ;  /* 0x0000000a19197c10 */ /* 0x000fe2000fffe0ff */
[----:B------:R-:W-:Y:S02]  /*0ed0*/  UIADD3 UR4, UPT, UPT, UR4, 0x4, URZ ;  /* 0x0000000404047890 */ /* 0x000fe4000fffe0ff */
[----:B------:R-:W-:-:S02]  /*0ee0*/  UIADD3 UR8, UPT, UPT, UR8, 0x4, URZ ;  /* 0x0000000408087890 */ /* 0x000fc4000fffe0ff */
[----:B------:R-:W-:-:S05]  /*0ef0*/  IMAD.WIDE.U32 R10, R25, 0x8, R10 ;  /* 0x00000008190a7825 */ /* 0x000fca00078e000a */
[----:B--2---:R1:W-:Y:S05]  /*0f00*/  STG.E.64 desc[UR12][R10.64], R8 ;  /* 0x000000080a007986 */ /* 0x0043ea000c101b0c */
.L_x_4:
[----:B------:R-:W-:Y:S05]  /*0f10*/  BRA.U UP1, `(.L_x_5) ;  /* 0x0000000101587547 */ /* 0x000fea000b800000 */
[----:B------:R-:W2:Y:S01]  /*0f20*/  LDCU UR10, c[0x0][0x3ac] ;  /* 0x00007580ff0a77ac */ /* 0x000ea20008000800 */
[----:B-1----:R-:W1:Y:S01]  /*0f30*/  LDC.64 R8, c[0x0][0x390] ;  /* 0x0000e400ff087b82 */ /* 0x002e620000000a00 */
[----:B------:R-:W-:Y:S01]  /*0f40*/  IADD3 R10, PT, PT, R13, UR4, RZ ;  /* 0x000000040d0a7c10 */ /* 0x000fe2000fffe0ff */
[----:B------:R-:W3:Y:S04]  /*0f50*/  LDCU UR11, c[0x0][0x39c] ;  /* 0x00007380ff0b77ac */ /* 0x000ee80008000800 */
[----:B--2---:R-:W-:Y:S02]  /*0f60*/  IMAD R16, R10, UR10, R3 ;  /* 0x0000000a0a107c24 */ /* 0x004fe4000f8e0203 */
[----:B------:R-:W2:Y:S02]  /*0f70*/  LDC.64 R10, c[0x0][0x388] ;  /* 0x0000e200ff0a7b82 */ /* 0x000ea40000000a00 */
[----:B---3--:R-:W-:-:S04]  /*0f80*/  IMAD R15, R16, UR11, R5 ;  /* 0x0000000b100f7c24 */ /* 0x008fc8000f8e0205 */
[----:B-1----:R-:W-:-:S06]  /*0f90*/  IMAD.WIDE R14, R15, 0x8, R8 ;  /* 0x000000080f0e7825 */ /* 0x002fcc00078e0208 */
[----:B------:R-:W3:Y:S01]  /*0fa0*/  LDG.E.64 R14, desc[UR12][R14.64] ;  /* 0x0000000c0e0e7981 */ /* 0x000ee2000c1e1b00 */
[----:B------:R-:W-:Y:S02]  /*0fb0*/  IADD3 R18, PT, PT, R12, UR8, RZ ;  /* 0x000000080c127c10 */ /* 0x000fe4000fffe0ff */
[----:B------:R-:W-:-:S03]  /*0fc0*/  IADD3 R16, PT, PT, R16, UR10, RZ ;  /* 0x0000000a10107c10 */ /* 0x000fc6000fffe0ff */
[----:B------:R-:W-:Y:S02]  /*0fd0*/  IMAD R19, R18, UR10, R3 ;  /* 0x0000000a12137c24 */ /* 0x000fe4000f8e0203 */
[----:B0-----:R-:W-:Y:S02]  /*0fe0*/  IMAD R21, R16, UR11, R5 ;  /* 0x0000000b10157c24 */ /* 0x001fe4000f8e0205 */
[----:B--2---:R-:W-:-:S04]  /*0ff0*/  IMAD.WIDE.U32 R16, R19, 0x8, R10 ;  /* 0x0000000813107825 */ /* 0x004fc800078e000a */
[----:B------:R-:W-:Y:S01]  /*1000*/  IMAD.WIDE R8, R21, 0x8, R8 ;  /* 0x0000000815087825 */ /* 0x000fe200078e0208 */
[----:B---3--:R2:W-:Y:S05]  /*1010*/  STG.E.64 desc[UR12][R16.64], R14 ;  /* 0x0000000e10007986 */ /* 0x0085ea000c101b0c */
[----:B------:R-:W3:Y:S01]  /*1020*/  LDG.E.64 R8, desc[UR12][R8.64] ;  /* 0x0000000c08087981 */ /* 0x000ee2000c1e1b00 */
[----:B------:R-:W-:Y:S01]  /*1030*/  IADD3 R19, PT, PT, R19, UR10, RZ ;  /* 0x0000000a13137c10 */ /* 0x000fe2000fffe0ff */
[----:B------:R-:W-:Y:S02]  /*1040*/  UIADD3 UR4, UPT, UPT, UR4, 0x2, URZ ;  /* 0x0000000204047890 */ /* 0x000fe4000fffe0ff */
[----:B------:R-:W-:-:S02]  /*1050*/  UIADD3 UR8, UPT, UPT, UR8, 0x2, URZ ;  /* 0x0000000208087890 */ /* 0x000fc4000fffe0ff */
[----:B------:R-:W-:-:S05]  /*1060*/  IMAD.WIDE.U32 R10, R19, 0x8, R10 ;  /* 0x00000008130a7825 */ /* 0x000fca00078e000a */
[----:B---3--:R2:W-:Y:S05]  /*1070*/  STG.E.64 desc[UR12][R10.64], R8 ;  /* 0x000000080a007986 */ /* 0x0085ea000c101b0c */
.L_x_5:
[----:B------:R-:W3:Y:S01]  /*1080*/  LDCU UR10, c[0x0][0x3ac] ;  /* 0x00007580ff0a77ac */ /* 0x000ee20008000800 */
[----:B-12---:R-:W1:Y:S01]  /*1090*/  LDC.64 R8, c[0x0][0x390] ;  /* 0x0000e400ff087b82 */ /* 0x006e620000000a00 */
[----:B------:R-:W-:Y:S01]  /*10a0*/  IADD3 R10, PT, PT, R13, UR4, RZ ;  /* 0x000000040d0a7c10 */ /* 0x000fe2000fffe0ff */
[----:B------:R-:W2:Y:S04]  /*10b0*/  LDCU UR11, c[0x0][0x39c] ;  /* 0x00007380ff0b77ac */ /* 0x000ea80008000800 */
[----:B---3--:R-:W-:-:S04]  /*10c0*/  IMAD R10, R10, UR10, R3 ;  /* 0x0000000a0a0a7c24 */ /* 0x008fc8000f8e0203 */
[----:B--2---:R-:W-:-:S04]  /*10d0*/  IMAD R11, R10, UR11, R5 ;  /* 0x0000000b0a0b7c24 */ /* 0x004fc8000f8e0205 */
[----:B-1----:R-:W-:Y:S02]  /*10e0*/  IMAD.WIDE R8, R11, 0x8, R8 ;  /* 0x000000080b087825 */ /* 0x002fe400078e0208 */
[----:B------:R-:W1:Y:S04]  /*10f0*/  LDC.64 R10, c[0x0][0x388] ;  /* 0x0000e200ff0a7b82 */ /* 0x000e680000000a00 */
[----:B------:R-:W2:Y:S01]  /*1100*/  LDG.E.64 R8, desc[UR12][R8.64] ;  /* 0x0000000c08087981 */ /* 0x000ea2000c1e1b00 */
[----:B------:R-:W-:Y:S01]  /*1110*/  IADD3 R12, PT, PT, R12, UR8, RZ ;  /* 0x000000080c0c7c10 */ /* 0x000fe2000fffe0ff */
[----:B------:R-:W-:Y:S01]  /*1120*/  UIADD3 UR7, UPT, UPT, UR7, 0x1, URZ ;  /* 0x0000000107077890 */ /* 0x000fe2000fffe0ff */
[C---:B------:R-:W-:Y:S02]  /*1130*/  ISETP.NE.AND P0, PT, R6.reuse, UR5, PT ;  /* 0x0000000506007c0c */ /* 0x040fe4000bf05270 */
[----:B------:R-:W-:Y:S01]  /*1140*/  IADD3 R6, PT, PT, R6, 0x1, RZ ;  /* 0x0000000106067810 */ /* 0x000fe20007ffe0ff */
[----:B------:R-:W-:-:S04]  /*1150*/  IMAD R13, R12, UR10, R3 ;  /* 0x0000000a0c0d7c24 */ /* 0x000fc8000f8e0203 */
[----:B-1----:R-:W-:-:S05]  /*1160*/  IMAD.WIDE.U32 R10, R13, 0x8, R10 ;  /* 0x000000080d0a7825 */ /* 0x002fca00078e000a */
[----:B--2---:R1:W-:Y:S01]  /*1170*/  STG.E.64 desc[UR12][R10.64], R8 ;  /* 0x000000080a007986 */ /* 0x0043e2000c101b0c */
[----:B------:R-:W-:Y:S05]  /*1180*/  @P0 BRA `(.L_x_6) ;  /* 0xfffffff000f40947 */ /* 0x000fea000383ffff */
.L_x_1:
[----:B------:R-:W-:Y:S05]  /*1190*/  BSYNC.RECONVERGENT B0 ;  /* 0x0000000000007941 */ /* 0x000fea0003800200 */
.L_x_0:
[----:B------:R-:W2:Y:S01]  /*11a0*/  LDCU UR4, c[0x0][0x360] ;  /* 0x00006c00ff0477ac */ /* 0x000ea20008000800 */
[----:B------:R-:W2:Y:S01]  /*11b0*/  LDC R3, c[0x0][0x370] ;  /* 0x0000dc00ff037b82 */ /* 0x000ea20000000800 */
[----:B------:R-:W3:Y:S01]  /*11c0*/  LDCU UR7, c[0x0][0x380] ;  /* 0x00007000ff0777ac */ /* 0x000ee20008000800 */
[----:B--2---:R-:W-:-:S05]  /*11d0*/  IMAD R0, R3, UR4, R0 ;  /* 0x0000000403007c24 */ /* 0x004fca000f8e0200 */
[----:B---3--:R-:W-:-:S13]  /*11e0*/  ISETP.GE.U32.AND P0, PT, R0, UR7, PT ;  /* 0x0000000700007c0c */ /* 0x008fda000bf06070 */
[----:B------:R-:W-:Y:S05]  /*11f0*/  @!P0 BRA `(.L_x_7) ;  /* 0xffffffec00d08947 */ /* 0x000fea000383ffff */
[----:B------:R-:W-:Y:S05]  /*1200*/  EXIT ;  /* 0x000000000000794d */ /* 0x000fea0003800000 */
.L_x_8:
[----:B------:R-:W-:-:S00]  /*1210*/  BRA `(.L_x_8) ;  /* 0xfffffffc00fc7947 */ /* 0x000fc0000383ffff */
[----:B------:R-:W-:-:S00]  /*1220*/  NOP ;  /* 0x0000000000007918 */ /* 0x000fc00000000000 */
        /* <DEDUP_REMOVED lines=13> */
.L_x_18:


//--------------------- .text._Z14im2colOnDevicejPdS_iiiiii --------------------------
	.section	.text._Z14im2colOnDevicejPdS_iiiiii,"ax",@progbits
	.align	128
        .global         _Z14im2colOnDevicejPdS_iiiiii
        .type           _Z14im2colOnDevicejPdS_iiiiii,@function
        .size           _Z14im2colOnDevicejPdS_iiiiii,(.L_x_19 - _Z14im2colOnDevicejPdS_iiiiii)
        .other          _Z14im2colOnDevicejPdS_iiiiii,@"STO_CUDA_ENTRY STV_DEFAULT"
_Z14im2colOnDevicejPdS_iiiiii:
.text._Z14im2colOnDevicejPdS_iiiiii:
        /* <DEDUP_REMOVED lines=20> */
.L_x_16:
        /* <DEDUP_REMOVED lines=66> */
.L_x_15:
        /* <DEDUP_REMOVED lines=38> */
[----:B------:R-:W-:Y:S02]  /*07c0*/  IMAD.IADD R28, R3, 0x1, R28 ;  /* 0x00000001031c7824 */ /* 0x000fe400078e021c */
[-CC-:B------:R-:W-:Y:S02]  /*07d0*/  IMAD R13, R13, R8.reuse, R3.reuse ;  /* 0x000000080d0d7224 */ /* 0x180fe400078e0203 */
[-CC-:B------:R-:W-:Y:S02]  /*07e0*/  IMAD R15, R15, R8.reuse, R3.reuse ;  /* 0x000000080f0f7224 */ /* 0x180fe400078e0203 */
[-CC-:B------:R-:W-:Y:S02]  /*07f0*/  IMAD R17, R17, R8.reuse, R3.reuse ;  /* 0x0000000811117224 */ /* 0x180fe400078e0203 */
[----:B------:R-:W-:-:S02]  /*0800*/  IMAD R19, R19, R8, R3 ;  /* 0x0000000813137224 */ /* 0x000fc400078e0203 */
[-CC-:B------:R-:W-:Y:S02]  /*0810*/  IMAD R29, R29, R8.reuse, R3.reuse ;  /* 0x000000081d1d7224 */ /* 0x180fe400078e0203 */
[----:B------:R-:W-:Y:S02]  /*0820*/  IMAD R33, R33, R8, R3 ;  /* 0x0000000821217224 */ /* 0x000fe400078e0203 */
        /* <DEDUP_REMOVED lines=8> */
.L_x_12:
[----:B0-----:R-:W0:Y:S02]  /*08b0*/  LDC.64 R26, c[0x0][0x390] ;  /* 0x0000e400ff1a7b82 */ /* 0x001e240000000a00 */
[----:B0-----:R-:W-:-:S05]  /*08c0*/  IMAD.WIDE.U32 R20, R35, 0x8, R26 ;  /* 0x0000000823147825 */ /* 0x001fca00078e001a */
[----:B------:R0:W2:Y:S02]  /*08d0*/  LDG.E.64 R30, desc[UR12][R20.64] ;  /* 0x0000000c141e7981 */ /* 0x0000a4000c1e1b00 */
[----:B0-----:R-:W0:Y:S02]  /*08e0*/  LDC.64 R20, c[0x0][0x388] ;  /* 0x0000e200ff147b82 */ /* 0x001e240000000a00 */
[----:B0-----:R-:W-:-:S05]  /*08f0*/  IMAD.WIDE R24, R18, 0x8, R20 ;  /* 0x0000000812187825 */ /* 0x001fca00078e0214 */
[----:B--2---:R0:W-:Y:S02]  /*0900*/  STG.E.64 desc[UR12][R24.64], R30 ;  /* 0x0000001e18007986 */ /* 0x0041e4000c101b0c */
[----:B0-----:R-:W-:-:S05]  /*0910*/  IMAD.WIDE.U32 R30, R28, 0x8, R26 ;  /* 0x000000081c1e7825 */ /* 0x001fca00078e001a */
[----:B------:R-:W2:Y:S01]  /*0920*/  LDG.E.64 R22, desc[UR12][R30.64] ;  /* 0x0000000c1e167981 */ /* 0x000ea2000c1e1b00 */
[----:B------:R-:W-:-:S05]  /*0930*/  IMAD.WIDE R24, R11, 0x8, R20 ;  /* 0x000000080b187825 */ /* 0x000fca00078e0214 */
[----:B--2---:R0:W-:Y:S02]  /*0940*/  STG.E.64 desc[UR12][R24.64], R22 ;  /* 0x0000001618007986 */ /* 0x0041e4000c101b0c */
[----:B0-----:R-:W-:-:S06]  /*0950*/  IMAD.WIDE.U32 R22, R13, 0x8, R26 ;  /* 0x000000080d167825 */ /* 0x001fcc00078e001a */
[----:B------:R-:W2:Y:S01]  /*0960*/  LDG.E.64 R22, desc[UR12][R22.64] ;  /* 0x0000000c16167981 */ /* 0x000ea2000c1e1b00 */
[----:B------:R-:W-:-:S05]  /*0970*/  IMAD.WIDE R30, R9, 0x8, R20 ;  /* 0x00000008091e7825 */ /* 0x000fca00078e0214 */
[----:B--2---:R0:W-:Y:S02]  /*0980*/  STG.E.64 desc[UR12][R30.64], R22 ;  /* 0x000000161e007986 */ /* 0x0041e4000c101b0c */
[----:B0-----:R-:W-:-:S06]  /*0990*/  IMAD.WIDE.U32 R22, R15, 0x8, R26 ;  /* 0x000000080f167825 */ /* 0x001fcc00078e001a */
[----:B------:R-:W2:Y:S01]  /*09a0*/  LDG.E.64 R22, desc[UR12][R22.64] ;  /* 0x0000000c16167981 */ /* 0x000ea2000c1e1b00 */
[----:B------:R-:W-:-:S04]  /*09b0*/  IMAD.WIDE R24, R37, 0x8, R20 ;  /* 0x0000000825187825 */ /* 0x000fc800078e0214 */
[----:B------:R-:W-:Y:S01]  /*09c0*/  IMAD.WIDE.U32 R30, R17, 0x8, R26 ;  /* 0x00000008111e7825 */ /* 0x000fe200078e001a */
[----:B--2---:R0:W-:Y:S05]  /*09d0*/  STG.E.64 desc[UR12][R24.64], R22 ;  /* 0x0000001618007986 */ /* 0x0041ea000c101b0c */
[----:B------:R-:W2:Y:S01]  /*09e0*/  LDG.E.64 R30, desc[UR12][R30.64] ;  /* 0x0000000c1e1e7981 */ /* 0x000ea2000c1e1b00 */
        /* <DEDUP_REMOVED lines=12> */
[----:B------:R-:W-:Y:S01]  /*0ab0*/  IMAD.WIDE R20, R16, 0x8, R20 ;  /* 0x0000000810147825 */ /* 0x000fe200078e0214 */
        /* <DEDUP_REMOVED lines=22> */
.L_x_11:
        /* <DEDUP_REMOVED lines=11> */
[----:B------:R-:W1:Y:S01]  /*0cd0*/  LDC.64 R8, c[0x0][0x390] ;  /* 0x0000e400ff087b82 */ /* 0x000e620000000a00 */
[----:B------:R-:W2:Y:S01]  /*0ce0*/  LDCU UR10, c[0x0][0x3ac] ;  /* 0x00007580ff0a77ac */ /* 0x000ea20008000800 */
[----:B------:R-:W-:Y:S01]  /*0cf0*/  IADD3 R10, PT, PT, R12, UR8, RZ ;  /* 0x000000080c0a7c10 */ /* 0x000fe2000fffe0ff */
[----:B------:R-:W0:Y:S04]  /*0d00*/  LDCU UR11, c[0x0][0x39c] ;  /* 0x00007380ff0b77ac */ /* 0x000e280008000800 */
[----:B--2---:R-:W-:Y:S02]  /*0d10*/  IMAD R17, R10, UR10, R3 ;  /* 0x0000000a0a117c24 */ /* 0x004fe4000f8e0203 */
[----:B------:R-:W2:Y:S02]  /*0d20*/  LDC.64 R10, c[0x0][0x388] ;  /* 0x0000e200ff0a7b82 */ /* 0x000ea40000000a00 */
[----:B-1----:R-:W-:-:S06]  /*0d30*/  IMAD.WIDE.U32 R14, R17, 0x8, R8 ;  /* 0x00000008110e7825 */ /* 0x002fcc00078e0008 */
[----:B------:R-:W3:Y:S01]  /*0d40*/  LDG.E.64 R14, desc[UR12][R14.64] ;  /* 0x0000000c0e0e7981 */ /* 0x000ee2000c1e1b00 */
[----:B------:R-:W-:Y:S02]  /*0d50*/  IADD3 R16, PT, PT, R13, UR4, RZ ;  /* 0x000000040d107c10 */ /* 0x000fe4000fffe0ff */
[----:B------:R-:W-:-:S03]  /*0d60*/  IADD3 R19, PT, PT, R17, UR10, RZ ;  /* 0x0000000a11137c10 */ /* 0x000fc6000fffe0ff */
[----:B------:R-:W-:Y:S02]  /*0d70*/  IMAD R18, R16, UR10, R3 ;  /* 0x0000000a10127c24 */ /* 0x000fe4000f8e0203 */
[----:B------:R-:W-:-:S04]  /*0d80*/  IMAD.WIDE.U32 R16, R19, 0x8, R8 ;  /* 0x0000000813107825 */ /* 0x000fc800078e0008 */
[----:B0-----:R-:W-:-:S04]  /*0d90*/  IMAD R21, R18, UR11, R5 ;  /* 0x0000000b12157c24 */ /* 0x001fc8000f8e0205 */
[----:B--2---:R-:W-:-:S05]  /*0da0*/  IMAD.WIDE R20, R21, 0x8, R10 ;  /* 0x0000000815147825 */ /* 0x004fca00078e020a */
[----:B---3--:R0:W-:Y:S04]  /*0db0*/  STG.E.64 desc[UR12][R20.64], R14 ;  /* 0x0000000e14007986 */ /* 0x0081e8000c101b0c */
[----:B------:R-:W2:Y:S01]  /*0dc0*/  LDG.E.64 R16, desc[UR12][R16.64] ;  /* 0x0000000c10107981 */ /* 0x000ea2000c1e1b00 */
[----:B------:R-:W-:Y:S01]  /*0dd0*/  VIADD R24, R18, UR10 ;  /* 0x0000000a12187c36 */ /* 0x000fe20008000000 */
[----:B------:R-:W-:-:S03]  /*0de0*/  IADD3 R25, PT, PT, R19, UR10, RZ ;  /* 0x0000000a13197c10 */ /* 0x000fc6000fffe0ff */
[----:B------:R-:W-:Y:S02]  /*0df0*/  IMAD R23, R24, UR11, R5 ;  /* 0x0000000b18177c24 */ /* 0x000fe4000f8e0205 */
[----:B------:R-:W-:-:S04]  /*0e00*/  IMAD.WIDE.U32 R18, R25, 0x8, R8 ;  /* 0x0000000819127825 */ /* 0x000fc800078e0008 */
[----:B------:R-:W-:Y:S01]  /*0e10*/  IMAD.WIDE R22, R23, 0x8, R10 ;  /* 0x0000000817167825 */ /* 0x000fe200078e020a */
[----:B------:R-:W-:-:S04]  /*0e20*/  IADD3 R24, PT, PT, R24, UR10, RZ ;  /* 0x0000000a18187c10 */ /* 0x000fc8000fffe0ff */
[----:B--2---:R1:W-:Y:S04]  /*0e30*/  STG.E.64 desc[UR12][R22.64], R16 ;  /* 0x0000001016007986 */ /* 0x0043e8000c101b0c */
[----:B------:R-:W2:Y:S01]  /*0e40*/  LDG.E.64 R18, desc[UR12][R18.64] ;  /* 0x0000000c12127981 */ /* 0x000ea2000c1e1b00 */
[----:B------:R-:W-:Y:S01]  /*0e50*/  IADD3 R25, PT, PT, R25, UR10, RZ ;  /* 0x0000000a19197c10 */ /* 0x000fe2000fffe0ff */
[----:B0-----:R-:W-:-:S04]  /*0e60*/  IMAD R15, R24, UR11, R5 ;  /* 0x0000000b180f7c24 */ /* 0x001fc8000f8e0205 */
[----:B------:R-:W-:-:S04]  /*0e70*/  IMAD.WIDE R14, R15, 0x8, R10 ;  /* 0x000000080f0e7825 */ /* 0x000fc800078e020a */
[----:B------:R-:W-:Y:S01]  /*0e80*/  IMAD.WIDE.U32 R8, R25, 0x8, R8 ;  /* 0x0000000819087825 */ /* 0x000fe200078e0008 */
[----:B------:R-:W-:Y:S01]  /*0e90*/  IADD3 R24, PT, PT, R24, UR10, RZ ;  /* 0x0000000a18187c10 */ /* 0x000fe2000fffe0ff */
[----:B--2---:R1:W-:Y:S04]  /*0ea0*/  STG.E.64 desc[UR12][R14.64], R18 ;  /* 0x000000120e007986 */ /* 0x0043e8000c101b0c */
[----:B------:R-:W2:Y:S01]  /*0eb0*/  LDG.E.64 R8, desc[UR12][R8.64] ;  /* 0x0000000c08087981 */ /* 0x000ea2000c1e1b00 */
[----:B------:R-:W-:Y:S01]  /*0ec0*/  IMAD R21, R24, UR11, R5 ;  /* 0x0000000b18157c24 */ /* 0x000fe2000f8e0205 */
[----:B------:R-:W-:Y:S02]  /*0ed0*/  UIADD3 UR4, UPT, UPT, UR4, 0x4, URZ ;  /* 0x0000000404047890 */ /* 0x000fe4000fffe0ff */
[----:B------:R-:W-:Y:S01]  /*0ee0*/  UIADD3 UR8, UPT, UPT, UR8, 0x4, URZ ;  /* 0x0000000408087890 */ /* 0x000fe2000fffe0ff */
[----:B------:R-:W-:-:S05]  /*0ef0*/  IMAD.WIDE R10, R21, 0x8, R10 ;  /* 0x00000008150a7825 */ /* 0x000fca00078e020a */
[----:B--2---:R1:W-:Y:S06]  /*0f00*/  STG.E.64 desc[UR12][R10.64], R8 ;  /* 0x000000080a007986 */ /* 0x0043ec000c101b0c */
.L_x_13:
[----:B------:R-:W-:Y:S05]  /*0f10*/  BRA.U UP1, `(.L_x_14) ;  /* 0x0000000101587547 */ /* 0x000fea000b800000 */
[----:B-1----:R-:W1:Y:S01]  /*0f20*/  LDC.64 R10, c[0x0][0x390] ;  /* 0x0000e400ff0a7b82 */ /* 0x002e620000000a00 */
[----:B------:R-:W2:Y:S01]  /*0f30*/  LDCU UR10, c[0x0][0x3ac] ;  /* 0x00007580ff0a77ac */ /* 0x000ea20008000800 */
[----:B------:R-:W-:Y:S01]  /*0f40*/  IADD3 R8, PT, PT, R12, UR8, RZ ;  /* 0x000000080c087c10 */ /* 0x000fe2000fffe0ff */
[----:B------:R-:W3:Y:S04]  /*0f50*/  LDCU UR11, c[0x0][0x39c] ;  /* 0x00007380ff0b77ac */ /* 0x000ee80008000800 */
[----:B--2---:R-:W-:Y:S02]  /*0f60*/  IMAD R17, R8, UR10, R3 ;  /* 0x0000000a08117c24 */ /* 0x004fe4000f8e0203 */
[----:B------:R-:W2:Y:S02]  /*0f70*/  LDC.64 R8, c[0x0][0x388] ;  /* 0x0000e200ff087b82 */ /* 0x000ea40000000a00 */
[----:B-1----:R-:W-:-:S06]  /*0f80*/  IMAD.WIDE.U32 R14, R17, 0x8, R10 ;  /* 0x00000008110e7825 */ /* 0x002fcc00078e000a */
[----:B------:R-:W4:Y:S01]  /*0f90*/  LDG.E.64 R14, desc[UR12][R14.64] ;  /* 0x0000000c0e0e7981 */ /* 0x000f22000c1e1b00 */
[----:B------:R-:W-:Y:S02]  /*0fa0*/  IADD3 R16, PT, PT, R13, UR4, RZ ;  /* 0x000000040d107c10 */ /* 0x000fe4000fffe0ff */
[----:B------:R-:W-:-:S03]  /*0fb0*/  IADD3 R19, PT, PT, R17, UR10, RZ ;  /* 0x0000000a11137c10 */ /* 0x000fc6000fffe0ff */
[----:B------:R-:W-:Y:S02]  /*0fc0*/  IMAD R18, R16, UR10, R3 ;  /* 0x0000000a10127c24 */ /* 0x000fe4000f8e0203 */
[----:B------:R-:W-:-:S04]  /*0fd0*/  IMAD.WIDE.U32 R10, R19, 0x8, R10 ;  /* 0x00000008130a7825 */ /* 0x000fc800078e000a */
[----:B---3--:R-:W-:-:S04]  /*0fe0*/  IMAD R17, R18, UR11, R5 ;  /* 0x0000000b12117c24 */ /* 0x008fc8000f8e0205 */
[----:B--2---:R-:W-:-:S05]  /*0ff0*/  IMAD.WIDE R16, R17, 0x8, R8 ;  /* 0x0000000811107825 */ /* 0x004fca00078e0208 */
[----:B----4-:R2:W-:Y:S04]  /*1000*/  STG.E.64 desc[UR12][R16.64], R14 ;  /* 0x0000000e10007986 */ /* 0x0105e8000c101b0c */
[----:B------:R-:W3:Y:S01]  /*1010*/  LDG.E.64 R10, desc[UR12][R10.64] ;  /* 0x0000000c0a0a7981 */ /* 0x000ee2000c1e1b00 */
[----:B------:R-:W-:Y:S01]  /*1020*/  IADD3 R18, PT, PT, R18, UR10, RZ ;  /* 0x0000000a12127c10 */ /* 0x000fe2000fffe0ff */
[----:B------:R-:W-:Y:S02]  /*1030*/  UIADD3 UR4, UPT, UPT, UR4, 0x2, URZ ;  /* 0x0000000204047890 */ /* 0x000fe4000fffe0ff */
[----:B------:R-:W-:Y:S02]  /*1040*/  UIADD3 UR8, UPT, UPT, UR8, 0x2, URZ ;  /* 0x0000000208087890 */ /* 0x000fe4000fffe0ff */
[----:B------:R-:W-:-:S04]  /*1050*/  IMAD R19, R18, UR11, R5 ;  /* 0x0000000b12137c24 */ /* 0x000fc8000f8e0205 */
[----:B------:R-:W-:-:S05]  /*1060*/  IMAD.WIDE R8, R19, 0x8, R8 ;  /* 0x0000000813087825 */ /* 0x000fca00078e0208 */
[----:B---3--:R2:W-:Y:S02]  /*1070*/  STG.E.64 desc[UR12][R8.64], R10 ;  /* 0x0000000a08007986 */ /* 0x0085e4000c101b0c */
.L_x_14:
[----:B-12---:R-:W1:Y:S01]  /*1080*/  LDC.64 R8, c[0x0][0x390] ;  /* 0x0000e400ff087b82 */ /* 0x006e620000000a00 */
[----:B------:R-:W2:Y:S01]  /*1090*/  LDCU UR10, c[0x0][0x3ac] ;  /* 0x00007580ff0a77ac */ /* 0x000ea20008000800 */
[----:B------:R-:W-:Y:S01]  /*10a0*/  IADD3 R12, PT, PT, R12, UR8, RZ ;  /* 0x000000080c0c7c10 */ /* 0x000fe2000fffe0ff */
[----:B------:R-:W3:Y:S04]  /*10b0*/  LDCU UR8, c[0x0][0x39c] ;  /* 0x00007380ff0877ac */ /* 0x000ee80008000800 */
[----:B--2---:R-:W-:-:S04]  /*10c0*/  IMAD R11, R12, UR10, R3 ;  /* 0x0000000a0c0b7c24 */ /* 0x004fc8000f8e0203 */
[----:B-1----:R-:W-:Y:S02]  /*10d0*/  IMAD.WIDE.U32 R8, R11, 0x8, R8 ;  /* 0x000000080b087825 */ /* 0x002fe400078e0008 */
[----:B------:R-:W1:Y:S04]  /*10e0*/  LDC.64 R10, c[0x0][0x388] ;  /* 0x0000e200ff0a7b82 */ /* 0x000e680000000a00 */
[----:B------:R-:W2:Y:S01]  /*10f0*/  LDG.E.64 R8, desc[UR12][R8.64] ;  /* 0x0000000c08087981 */ /* 0x000ea2000c1e1b00 */
[----:B------:R-:W-:Y:S01]  /*1100*/  IADD3 R12, PT, PT, R13, UR4, RZ ;  /* 0x000000040d0c7c10 */ /* 0x000fe2000fffe0ff */
[----:B------:R-:W-:Y:S01]  /*1110*/  UIADD3 UR7, UPT, UPT, UR7, 0x1, URZ ;  /* 0x0000000107077890 */ /* 0x000fe2000fffe0ff */
[C---:B------:R-:W-:Y:S02]  /*1120*/  ISETP.NE.AND P0, PT, R6.reuse, UR5, PT ;  /* 0x0000000506007c0c */ /* 0x040fe4000bf05270 */
[----:B------:R-:W-:Y:S01]  /*1130*/  IADD3 R6, PT, PT, R6, 0x1, RZ ;  /* 0x0000000106067810 */ /* 0x000fe20007ffe0ff */
[----:B------:R-:W-:-:S04]  /*1140*/  IMAD R12, R12, UR10, R3 ;  /* 0x0000000a0c0c7c24 */ /* 0x000fc8000f8e0203 */
[----:B---3--:R-:W-:-:S04]  /*1150*/  IMAD R13, R12, UR8, R5 ;  /* 0x000000080c0d7c24 */ /* 0x008fc8000f8e0205 */
[----:B-1----:R-:W-:-:S05]  /*1160*/  IMAD.WIDE R10, R13, 0x8, R10 ;  /* 0x000000080d0a7825 */ /* 0x002fca00078e020a */
[----:B--2---:R1:W-:Y:S01]  /*1170*/  STG.E.64 desc[UR12][R10.64], R8 ;  /* 0x000000080a007986 */ /* 0x0043e2000c101b0c */
[----:B------:R-:W-:Y:S05]  /*1180*/  @P0 BRA `(.L_x_15) ;  /* 0xfffffff000f40947 */ /* 0x000fea000383ffff */
.L_x_10:
[----:B------:R-:W-:Y:S05]  /*1190*/  BSYNC.RECONVERGENT B0 ;  /* 0x0000000000007941 */ /* 0x000fea0003800200 */
.L_x_9:
[----:B------:R-:W2:Y:S01]  /*11a0*/  LDCU UR4, c[0x0][0x360] ;  /* 0x00006c00ff0477ac */ /* 0x000ea20008000800 */
[----:B------:R-:W2:Y:S01]  /*11b0*/  LDC R3, c[0x0][0x370] ;  /* 0x0000dc00ff037b82 */ /* 0x000ea20000000800 */
[----:B------:R-:W3:Y:S01]  /*11c0*/  LDCU UR7, c[0x0][0x380] ;  /* 0x00007000ff0777ac */ /* 0x000ee20008000800 */
[----:B--2---:R-:W-:-:S05]  /*11d0*/  IMAD R0, R3, UR4, R0 ;  /* 0x0000000403007c24 */ /* 0x004fca000f8e0200 */
[----:B---3--:R-:W-:-:S13]  /*11e0*/  ISETP.GE.U32.AND P0, PT, R0, UR7, PT ;  /* 0x0000000700007c0c */ /* 0x008fda000bf06070 */
[----:B------:R-:W-:Y:S05]  /*11f0*/  @!P0 BRA `(.L_x_16) ;  /* 0xffffffec00d08947 */ /* 0x000fea000383ffff */
[----:B------:R-:W-:Y:S05]  /*1200*/  EXIT ;  /* 0x000000000000794d */ /* 0x000fea0003800000 */
.L_x_17:
        /* <DEDUP_REMOVED lines=15> */
.L_x_19:


//--------------------- .nv.shared.reserved.0     --------------------------
	.section	.nv.shared.reserved.0,"aw",@nobits
	.weak		__nv_reservedSMEM_offset_0_alias
	.size		__nv_reservedSMEM_offset_0_alias, 0, 64
	.other		__nv_reservedSMEM_offset_0_alias,@"STO_CUDA_RESERVED_SHARED STV_DEFAULT"
__nv_reservedSMEM_offset_0_alias:
	.zero		0
	.zero		64


//--------------------- .nv.constant0._Z14col2imOnDevicejPdS_iiiiii --------------------------
	.section	.nv.constant0._Z14col2imOnDevicejPdS_iiiiii,"a",@progbits
	.sectionflags	@""
	.align	4
.nv.constant0._Z14col2imOnDevicejPdS_iiiiii:
	.zero		944


//--------------------- .nv.constant0._Z14im2colOnDevicejPdS_iiiiii --------------------------
	.section	.nv.constant0._Z14im2colOnDevicejPdS_iiiiii,"a",@progbits
	.sectionflags	@""
	.align	4
.nv.constant0._Z14im2colOnDevicejPdS_iiiiii:
	.zero		944


//--------------------- SYMBOLS --------------------------

	.type		.nv.reservedSmem.offset0,@object
	.size		.nv.reservedSmem.offset0,0x4
